// auto-generated by cutlass_sweep.gemm — config: {"arch": "sm_90", "cluster_m": 8, "cluster_n": 1, "dtype": "e5m2", "dtype_b": "e5m2", "layout": "nt", "stages": 0, "tile_k": 32, "tile_m": 256, "tile_n": 128}
#include "cutlass/cutlass.h"
#include "cutlass/gemm/collective/collective_builder.hpp"
#include "cutlass/gemm/device/gemm_universal_adapter.h"
#include "cutlass/gemm/kernel/gemm_universal.hpp"
#include "cutlass/epilogue/collective/collective_builder.hpp"

using ElemA = cutlass::float_e5m2_t;
using ElemB = cutlass::float_e5m2_t;
using ElemCD = cutlass::float_e5m2_t;
using Acc  = float;
using TileShape    = cute::Shape<cute::_256, cute::_128, cute::_32>;
using ClusterShape = cute::Shape<cute::_8, cute::_1, cute::_1>;

using CollectiveEpilogue = typename cutlass::epilogue::collective::CollectiveBuilder<
    cutlass::arch::Sm90, cutlass::arch::OpClassTensorOp,
    TileShape, ClusterShape,
    cutlass::epilogue::collective::EpilogueTileAuto,
    Acc, Acc,
    ElemCD, cutlass::layout::RowMajor, 128 / cutlass::sizeof_bits<ElemCD>::value,
    ElemCD, cutlass::layout::RowMajor, 128 / cutlass::sizeof_bits<ElemCD>::value,
    cutlass::epilogue::collective::EpilogueScheduleAuto
  >::CollectiveOp;

using CollectiveMainloop = typename cutlass::gemm::collective::CollectiveBuilder<
    cutlass::arch::Sm90, cutlass::arch::OpClassTensorOp,
    ElemA, cutlass::layout::RowMajor, 128 / cutlass::sizeof_bits<ElemA>::value,
    ElemB, cutlass::layout::ColumnMajor, 128 / cutlass::sizeof_bits<ElemB>::value,
    Acc,
    TileShape, ClusterShape,
    cutlass::gemm::collective::StageCountAutoCarveout<static_cast<int>(sizeof(typename CollectiveEpilogue::SharedStorage))>,
    cutlass::gemm::collective::KernelScheduleAuto
  >::CollectiveOp;

using GemmKernel = cutlass::gemm::kernel::GemmUniversal<
    cute::Shape<int,int,int,int>,
    CollectiveMainloop,
    CollectiveEpilogue
>;
using Gemm = cutlass::gemm::device::GemmUniversalAdapter<GemmKernel>;

// Force the device kernel symbol into the cubin without needing a host main.
auto* _anchor = &cutlass::device_kernel<GemmKernel>;


// ===== COMPILED SASS (sm_90a) =====

	.target	sm_90a

	.elftype	@"ET_EXEC"


//--------------------- .note.nv.tkinfo           --------------------------
	.section	.note.nv.tkinfo,"",@"SHT_NOTE"
	.sectionflags	@"SHF_NOTE_NV_TKINFO"
	.tkinfo
        /*0018*/ 	.word	0x00000002
        /*0030*/ 	.string	""
        /*0030*/ 	.string	"ptxas"
        /*0030*/ 	.string	"Cuda compilation tools, release 13.0, V13.0.88"
        /*0030*/ 	.string	"Build cuda_13.0.r13.0/compiler.36424714_0"
        /*0030*/ 	.string	"-arch sm_90a -m 64 "



//--------------------- .note.nv.cuinfo           --------------------------
	.section	.note.nv.cuinfo,"",@"SHT_NOTE"
	.sectionflags	@"SHF_NOTE_NV_CUINFO"
        /*0018*/ 	.short	0x0002
        /*001a*/ 	.short	0x005a
        /*001c*/ 	.short	0x0082
	.zero		2


//--------------------- .nv.info                  --------------------------
	.section	.nv.info,"",@"SHT_CUDA_INFO"
	.align	4


	//----- nvinfo : EIATTR_REGCOUNT
	.align		4
        /*0000*/ 	.byte	0x04, 0x2f
        /*0002*/ 	.short	(.L_12 - .L_11)
	.align		4
.L_11:
        /*0004*/ 	.word	index@(_ZN7cutlass13device_kernelINS_4gemm6kernel13GemmUniversalIN4cute5tupleIJiiiiEEENS1_10collective13CollectiveMmaINS1_37MainloopSm90TmaGmmaWarpSpecializedFP8ILi18ENS5_IJNS4_1CILi8EEENSA_ILi1EEESC_EEENS1_35KernelTmaWarpSpecializedCooperativeEEENS5_IJNSA_ILi256EEENSA_ILi128EEENSA_ILi32EEEEEENS_12float_e5m2_tENS5_IJlSC_lEEESK_SL_NS4_8TiledMMAINS4_8MMA_AtomIJNS4_4SM904GMMA31MMA_64x128x32_F32E5M2E5M2_SS_TNILNSP_7ScaleInE1ELSR_1EEEEEENS4_6LayoutINS5_IJNSA_ILi2EEESC_SC_EEENS5_IJSC_NSA_ILi0EEESX_EEEEENS5_IJNS4_10UnderscoreES10_S10_EEEEENS4_13SM90_TMA_LOADENS4_14ComposedLayoutINS4_7SwizzleILi1ELi4ELi3EEENS4_18smem_ptr_flag_bitsILi8EEENSU_INS5_IJSB_SI_EEENS5_IJSI_SC_EEEEEEEvNS4_8identityENS4_23SM90_TMA_LOAD_MULTICASTES1C_vS1D_EENS_8epilogue10collective6detail29Sm90TmaWarpSpecializedAdapterINS1H_15DefaultEpilogueISK_SL_SL_NS1G_6thread17LinearCombinationISK_Li1EffLNS1L_9ScaleType4KindE0ELNS_15FloatRoundStyleE2ESK_EENS1_15EpilogueDefaultEEEEEvvEEEEvNT_6ParamsE)
        /*0008*/ 	.word	0x000000a8


	//----- nvinfo : EIATTR_FRAME_SIZE
	.align		4
.L_12:
        /*000c*/ 	.byte	0x04, 0x11
        /*000e*/ 	.short	(.L_14 - .L_13)
	.align		4
.L_13:
        /*0010*/ 	.word	index@(_ZN7cutlass13device_kernelINS_4gemm6kernel13GemmUniversalIN4cute5tupleIJiiiiEEENS1_10collective13CollectiveMmaINS1_37MainloopSm90TmaGmmaWarpSpecializedFP8ILi18ENS5_IJNS4_1CILi8EEENSA_ILi1EEESC_EEENS1_35KernelTmaWarpSpecializedCooperativeEEENS5_IJNSA_ILi256EEENSA_ILi128EEENSA_ILi32EEEEEENS_12float_e5m2_tENS5_IJlSC_lEEESK_SL_NS4_8TiledMMAINS4_8MMA_AtomIJNS4_4SM904GMMA31MMA_64x128x32_F32E5M2E5M2_SS_TNILNSP_7ScaleInE1ELSR_1EEEEEENS4_6LayoutINS5_IJNSA_ILi2EEESC_SC_EEENS5_IJSC_NSA_ILi0EEESX_EEEEENS5_IJNS4_10UnderscoreES10_S10_EEEEENS4_13SM90_TMA_LOADENS4_14ComposedLayoutINS4_7SwizzleILi1ELi4ELi3EEENS4_18smem_ptr_flag_bitsILi8EEENSU_INS5_IJSB_SI_EEENS5_IJSI_SC_EEEEEEEvNS4_8identityENS4_23SM90_TMA_LOAD_MULTICASTES1C_vS1D_EENS_8epilogue10collective6detail29Sm90TmaWarpSpecializedAdapterINS1H_15DefaultEpilogueISK_SL_SL_NS1G_6thread17LinearCombinationISK_Li1EffLNS1L_9ScaleType4KindE0ELNS_15FloatRoundStyleE2ESK_EENS1_15EpilogueDefaultEEEEEvvEEEEvNT_6ParamsE)
        /*0014*/ 	.word	0x00000108


	//----- nvinfo : EIATTR_MIN_STACK_SIZE
	.align		4
.L_14:
        /*0018*/ 	.byte	0x04, 0x12
        /*001a*/ 	.short	(.L_16 - .L_15)
	.align		4
.L_15:
        /*001c*/ 	.word	index@(_ZN7cutlass13device_kernelINS_4gemm6kernel13GemmUniversalIN4cute5tupleIJiiiiEEENS1_10collective13CollectiveMmaINS1_37MainloopSm90TmaGmmaWarpSpecializedFP8ILi18ENS5_IJNS4_1CILi8EEENSA_ILi1EEESC_EEENS1_35KernelTmaWarpSpecializedCooperativeEEENS5_IJNSA_ILi256EEENSA_ILi128EEENSA_ILi32EEEEEENS_12float_e5m2_tENS5_IJlSC_lEEESK_SL_NS4_8TiledMMAINS4_8MMA_AtomIJNS4_4SM904GMMA31MMA_64x128x32_F32E5M2E5M2_SS_TNILNSP_7ScaleInE1ELSR_1EEEEEENS4_6LayoutINS5_IJNSA_ILi2EEESC_SC_EEENS5_IJSC_NSA_ILi0EEESX_EEEEENS5_IJNS4_10UnderscoreES10_S10_EEEEENS4_13SM90_TMA_LOADENS4_14ComposedLayoutINS4_7SwizzleILi1ELi4ELi3EEENS4_18smem_ptr_flag_bitsILi8EEENSU_INS5_IJSB_SI_EEENS5_IJSI_SC_EEEEEEEvNS4_8identityENS4_23SM90_TMA_LOAD_MULTICASTES1C_vS1D_EENS_8epilogue10collective6detail29Sm90TmaWarpSpecializedAdapterINS1H_15DefaultEpilogueISK_SL_SL_NS1G_6thread17LinearCombinationISK_Li1EffLNS1L_9ScaleType4KindE0ELNS_15FloatRoundStyleE2ESK_EENS1_15EpilogueDefaultEEEEEvvEEEEvNT_6ParamsE)
        /*0020*/ 	.word	0x00000108
.L_16:


//--------------------- .nv.compat                --------------------------
	.section	.nv.compat,"",@"SHT_CUDA_COMPAT_INFO"
	.align	4
        /*0000*/ 	.byte	0x02, 0x09, 0x01, 0x00, 0x02, 0x02, 0x04, 0x00, 0x02, 0x05, 0x05, 0x00, 0x03, 0x07, 0x01, 0x01
        /*0010*/ 	.byte	0x02, 0x03, 0x01, 0x00, 0x02, 0x06, 0x01, 0x00, 0x04, 0x0b, 0x08, 0x00, 0x00, 0x00, 0x00, 0x00
        /*0020*/ 	.byte	0x00, 0x00, 0x00, 0x00


//--------------------- .nv.info._ZN7cutlass13device_kernelINS_4gemm6kernel13GemmUniversalIN4cute5tupleIJiiiiEEENS1_10collective13CollectiveMmaINS1_37MainloopSm90TmaGmmaWarpSpecializedFP8ILi18ENS5_IJNS4_1CILi8EEENSA_ILi1EEESC_EEENS1_35KernelTmaWarpSpecializedCooperativeEEENS5_IJNSA_ILi256EEENSA_ILi128EEENSA_ILi32EEEEEENS_12float_e5m2_tENS5_IJlSC_lEEESK_SL_NS4_8TiledMMAINS4_8MMA_AtomIJNS4_4SM904GMMA31MMA_64x128x32_F32E5M2E5M2_SS_TNILNSP_7ScaleInE1ELSR_1EEEEEENS4_6LayoutINS5_IJNSA_ILi2EEESC_SC_EEENS5_IJSC_NSA_ILi0EEESX_EEEEENS5_IJNS4_10UnderscoreES10_S10_EEEEENS4_13SM90_TMA_LOADENS4_14ComposedLayoutINS4_7SwizzleILi1ELi4ELi3EEENS4_18smem_ptr_flag_bitsILi8EEENSU_INS5_IJSB_SI_EEENS5_IJSI_SC_EEEEEEEvNS4_8identityENS4_23SM90_TMA_LOAD_MULTICASTES1C_vS1D_EENS_8epilogue10collective6detail29Sm90TmaWarpSpecializedAdapterINS1H_15DefaultEpilogueISK_SL_SL_NS1G_6thread17LinearCombinationISK_Li1EffLNS1L_9ScaleType4KindE0ELNS_15FloatRoundStyleE2ESK_EENS1_15EpilogueDefaultEEEEEvvEEEEvNT_6ParamsE --------------------------
	.section	.nv.info._ZN7cutlass13device_kernelINS_4gemm6kernel13GemmUniversalIN4cute5tupleIJiiiiEEENS1_10collective13CollectiveMmaINS1_37MainloopSm90TmaGmmaWarpSpecializedFP8ILi18ENS5_IJNS4_1CILi8EEENSA_ILi1EEESC_EEENS1_35KernelTmaWarpSpecializedCooperativeEEENS5_IJNSA_ILi256EEENSA_ILi128EEENSA_ILi32EEEEEENS_12float_e5m2_tENS5_IJlSC_lEEESK_SL_NS4_8TiledMMAINS4_8MMA_AtomIJNS4_4SM904GMMA31MMA_64x128x32_F32E5M2E5M2_SS_TNILNSP_7ScaleInE1ELSR_1EEEEEENS4_6LayoutINS5_IJNSA_ILi2EEESC_SC_EEENS5_IJSC_NSA_ILi0EEESX_EEEEENS5_IJNS4_10UnderscoreES10_S10_EEEEENS4_13SM90_TMA_LOADENS4_14ComposedLayoutINS4_7SwizzleILi1ELi4ELi3EEENS4_18smem_ptr_flag_bitsILi8EEENSU_INS5_IJSB_SI_EEENS5_IJSI_SC_EEEEEEEvNS4_8identityENS4_23SM90_TMA_LOAD_MULTICASTES1C_vS1D_EENS_8epilogue10collective6detail29Sm90TmaWarpSpecializedAdapterINS1H_15DefaultEpilogueISK_SL_SL_NS1G_6thread17LinearCombinationISK_Li1EffLNS1L_9ScaleType4KindE0ELNS_15FloatRoundStyleE2ESK_EENS1_15EpilogueDefaultEEEEEvvEEEEvNT_6ParamsE,"",@"SHT_CUDA_INFO"
	.sectionflags	@""
	.align	4


	//----- nvinfo : EIATTR_CUDA_API_VERSION
	.align		4
        /*0000*/ 	.byte	0x04, 0x37
        /*0002*/ 	.short	(.L_18 - .L_17)
.L_17:
        /*0004*/ 	.word	0x00000082


	//----- nvinfo : EIATTR_KPARAM_INFO
	.align		4
.L_18:
        /*0008*/ 	.byte	0x04, 0x17
        /*000a*/ 	.short	(.L_20 - .L_19)
.L_19:
        /*000c*/ 	.word	0x00000000
        /*0010*/ 	.short	0x0000
        /*0012*/ 	.short	0x0070
        /*0014*/ 	.byte	0x00, 0xf0, 0x01, 0x10


	//----- nvinfo : EIATTR_SPARSE_MMA_MASK
	.align		4
.L_20:
        /*0018*/ 	.byte	0x03, 0x50
        /*001a*/ 	.short	0x0000


	//----- nvinfo : EIATTR_MAXREG_COUNT
	.align		4
        /*001c*/ 	.byte	0x03, 0x1b
        /*001e*/ 	.short	0x00a8


	//----- nvinfo : EIATTR_NUM_BARRIERS
	.align		4
        /*0020*/ 	.byte	0x02, 0x4c
        /*0022*/ 	.byte	0x01
	.zero		1


	//----- nvinfo : EIATTR_ANNOTATIONS
	.align		4
        /*0024*/ 	.byte	0x04, 0x55
        /*0026*/ 	.short	(.L_22 - .L_21)


	//   ....[0]....
.L_21:
        /*0028*/ 	.word	0x00000001
        /*002c*/ 	.byte	0x00, 0x08, 0x00, 0x00, 0x01, 0x00, 0x00, 0x00, 0xf0, 0x09, 0x00, 0x00, 0x01, 0x00, 0x00, 0x00
        /* <DEDUP_REMOVED lines=198> */
        /*0c9c*/ 	.byte	0x60, 0x0e, 0x01, 0x00


	//----- nvinfo : EIATTR_MERCURY_ISA_VERSION
	.align		4
.L_22:
        /*0ca0*/ 	.byte	0x03, 0x5f
        /*0ca2*/ 	.short	0x0101


	//----- nvinfo : EIATTR_INT_WARP_WIDE_INSTR_OFFSETS
	.align		4
        /*0ca4*/ 	.byte	0x04, 0x31
        /*0ca6*/ 	.short	(.L_24 - .L_23)


	//   ....[0]....
.L_23:
        /*0ca8*/ 	.word	0x00000780


	//   ....[1]....
        /*0cac*/ 	.word	0x00000790


	//   ....[2]....
        /*0cb0*/ 	.word	0x000008f0


	//----- nvinfo : EIATTR_COOP_GROUP_MASK_REGIDS
	.align		4
.L_24:
        /*0cb4*/ 	.byte	0x04, 0x29
        /*0cb6*/ 	.short	(.L_26 - .L_25)


	//   ....[0]....
.L_25:
        /*0cb8*/ 	.word	0xffffffff


	//   ....[1]....
        /*0cbc*/ 	.word	0xffffffff


	//   ....[2]....
        /*0cc0*/ 	.word	0xffffffff


	//   ....[3]....
        /*0cc4*/ 	.word	0xffffffff


	//   ....[4]....
        /*0cc8*/ 	.word	0xffffffff


	//   ....[5]....
        /*0ccc*/ 	.word	0xffffffff


	//----- nvinfo : EIATTR_COOP_GROUP_INSTR_OFFSETS
	.align		4
.L_26:
        /*0cd0*/ 	.byte	0x04, 0x28
        /*0cd2*/ 	.short	(.L_28 - .L_27)


	//   ....[0]....
.L_27:
        /*0cd4*/ 	.word	0x00000070


	//   ....[1]....
        /*0cd8*/ 	.word	0x00000080


	//   ....[2]....
        /*0cdc*/ 	.word	0x000001a0


	//   ....[3]....
        /*0ce0*/ 	.word	0x000005d0


	//   ....[4]....
        /*0ce4*/ 	.word	0x00000a30


	//   ....[5]....
        /*0ce8*/ 	.word	0x000017b0


	//----- nvinfo : EIATTR_REG_RECONFIG
	.align		4
.L_28:
        /*0cec*/ 	.byte	0x01, 0x54
	.zero		2


	//----- nvinfo : EIATTR_MBARRIER_INSTR_OFFSETS
	.align		4
        /*0cf0*/ 	.byte	0x04, 0x39
        /*0cf2*/ 	.short	(.L_30 - .L_29)


	//   ....[0]....
.L_29:
        /*0cf4*/ 	.word	0x00000360
        /*0cf8*/ 	.word	0x000000ff
        /*0cfc*/ 	.word	0x00000000
        /*0d00*/ 	.short	0x0100
        /*0d02*/ 	.byte	0x09
	.zero		1


	//   ....[1]....
        /*0d04*/ 	.word	0x00000370
        /*0d08*/ 	.word	0x000000ff
        /*0d0c*/ 	.word	0x00000090
        /*0d10*/ 	.short	0x0100
        /*0d12*/ 	.byte	0x09
	.zero		1


	//   ....[2]....
        /*0d14*/ 	.word	0x00000380
        /*0d18*/ 	.word	0x000000ff
        /*0d1c*/ 	.word	0x00000008
        /*0d20*/ 	.short	0x0100
        /*0d22*/ 	.byte	0x09
	.zero		1


	//   ....[3]....
        /*0d24*/ 	.word	0x00000390
        /*0d28*/ 	.word	0x000000ff
        /*0d2c*/ 	.word	0x00000098
        /*0d30*/ 	.short	0x0100
        /*0d32*/ 	.byte	0x09
	.zero		1


	//   ....[4]....
        /*0d34*/ 	.word	0x000003a0
        /*0d38*/ 	.word	0x000000ff
        /*0d3c*/ 	.word	0x00000010
        /*0d40*/ 	.short	0x0100
        /*0d42*/ 	.byte	0x09
	.zero		1


	//   ....[5]....
        /*0d44*/ 	.word	0x000003b0
        /*0d48*/ 	.word	0x000000ff
        /*0d4c*/ 	.word	0x000000a0
        /*0d50*/ 	.short	0x0100
        /*0d52*/ 	.byte	0x09
	.zero		1


	//   ....[6]....
        /*0d54*/ 	.word	0x000003c0
        /*0d58*/ 	.word	0x000000ff
        /*0d5c*/ 	.word	0x00000018
        /*0d60*/ 	.short	0x0100
        /*0d62*/ 	.byte	0x09
	.zero		1


	//   ....[7]....
        /*0d64*/ 	.word	0x000003d0
        /*0d68*/ 	.word	0x000000ff
        /*0d6c*/ 	.word	0x000000a8
        /*0d70*/ 	.short	0x0100
        /*0d72*/ 	.byte	0x09
	.zero		1


	//   ....[8]....
        /*0d74*/ 	.word	0x000003e0
        /*0d78*/ 	.word	0x000000ff
        /*0d7c*/ 	.word	0x00000020
        /*0d80*/ 	.short	0x0100
        /*0d82*/ 	.byte	0x09
	.zero		1


	//   ....[9]....
        /*0d84*/ 	.word	0x000003f0
        /*0d88*/ 	.word	0x000000ff
        /*0d8c*/ 	.word	0x000000b0
        /*0d90*/ 	.short	0x0100
        /*0d92*/ 	.byte	0x09
	.zero		1


	//   ....[10]....
        /*0d94*/ 	.word	0x00000400
        /*0d98*/ 	.word	0x000000ff
        /*0d9c*/ 	.word	0x00000028
        /*0da0*/ 	.short	0x0100
        /*0da2*/ 	.byte	0x09
	.zero		1


	//   ....[11]....
        /*0da4*/ 	.word	0x00000410
        /*0da8*/ 	.word	0x000000ff
        /*0dac*/ 	.word	0x000000b8
        /*0db0*/ 	.short	0x0100
        /*0db2*/ 	.byte	0x09
	.zero		1


	//   ....[12]....
        /*0db4*/ 	.word	0x00000420
        /*0db8*/ 	.word	0x000000ff
        /*0dbc*/ 	.word	0x00000030
        /*0dc0*/ 	.short	0x0100
        /*0dc2*/ 	.byte	0x09
	.zero		1


	//   ....[13]....
        /*0dc4*/ 	.word	0x00000430
        /*0dc8*/ 	.word	0x000000ff
        /*0dcc*/ 	.word	0x000000c0
        /*0dd0*/ 	.short	0x0100
        /*0dd2*/ 	.byte	0x09
	.zero		1


	//   ....[14]....
        /*0dd4*/ 	.word	0x00000440
        /*0dd8*/ 	.word	0x000000ff
        /*0ddc*/ 	.word	0x00000038
        /*0de0*/ 	.short	0x0100
        /*0de2*/ 	.byte	0x09
	.zero		1


	//   ....[15]....
        /*0de4*/ 	.word	0x00000450
        /*0de8*/ 	.word	0x000000ff
        /*0dec*/ 	.word	0x000000c8
        /*0df0*/ 	.short	0x0100
        /*0df2*/ 	.byte	0x09
	.zero		1


	//   ....[16]....
        /*0df4*/ 	.word	0x00000460
        /*0df8*/ 	.word	0x000000ff
        /*0dfc*/ 	.word	0x00000040
        /*0e00*/ 	.short	0x0100
        /*0e02*/ 	.byte	0x09
	.zero		1


	//   ....[17]....
        /*0e04*/ 	.word	0x00000470
        /*0e08*/ 	.word	0x000000ff
        /*0e0c*/ 	.word	0x000000d0
        /*0e10*/ 	.short	0x0100
        /*0e12*/ 	.byte	0x09
	.zero		1


	//   ....[18]....
        /*0e14*/ 	.word	0x00000480
        /*0e18*/ 	.word	0x000000ff
        /*0e1c*/ 	.word	0x00000048
        /*0e20*/ 	.short	0x0100
        /*0e22*/ 	.byte	0x09
	.zero		1


	//   ....[19]....
        /*0e24*/ 	.word	0x00000490
        /*0e28*/ 	.word	0x000000ff
        /*0e2c*/ 	.word	0x000000d8
        /*0e30*/ 	.short	0x0100
        /*0e32*/ 	.byte	0x09
	.zero		1


	//   ....[20]....
        /*0e34*/ 	.word	0x000004a0
        /*0e38*/ 	.word	0x000000ff
        /*0e3c*/ 	.word	0x00000050
        /*0e40*/ 	.short	0x0100
        /*0e42*/ 	.byte	0x09
	.zero		1


	//   ....[21]....
        /*0e44*/ 	.word	0x000004b0
        /*0e48*/ 	.word	0x000000ff
        /*0e4c*/ 	.word	0x000000e0
        /*0e50*/ 	.short	0x0100
        /*0e52*/ 	.byte	0x09
	.zero		1


	//   ....[22]....
        /*0e54*/ 	.word	0x000004c0
        /*0e58*/ 	.word	0x000000ff
        /*0e5c*/ 	.word	0x00000058
        /*0e60*/ 	.short	0x0100
        /*0e62*/ 	.byte	0x09
	.zero		1


	//   ....[23]....
        /*0e64*/ 	.word	0x000004d0
        /*0e68*/ 	.word	0x000000ff
        /*0e6c*/ 	.word	0x000000e8
        /*0e70*/ 	.short	0x0100
        /*0e72*/ 	.byte	0x09
	.zero		1


	//   ....[24]....
        /*0e74*/ 	.word	0x000004e0
        /*0e78*/ 	.word	0x000000ff
        /*0e7c*/ 	.word	0x00000060
        /*0e80*/ 	.short	0x0100
        /*0e82*/ 	.byte	0x09
	.zero		1


	//   ....[25]....
        /*0e84*/ 	.word	0x000004f0
        /*0e88*/ 	.word	0x000000ff
        /*0e8c*/ 	.word	0x000000f0
        /*0e90*/ 	.short	0x0100
        /*0e92*/ 	.byte	0x09
	.zero		1


	//   ....[26]....
        /*0e94*/ 	.word	0x00000500
        /*0e98*/ 	.word	0x000000ff
        /*0e9c*/ 	.word	0x00000068
        /*0ea0*/ 	.short	0x0100
        /*0ea2*/ 	.byte	0x09
	.zero		1


	//   ....[27]....
        /*0ea4*/ 	.word	0x00000510
        /*0ea8*/ 	.word	0x000000ff
        /*0eac*/ 	.word	0x000000f8
        /*0eb0*/ 	.short	0x0100
        /*0eb2*/ 	.byte	0x09
	.zero		1


	//   ....[28]....
        /*0eb4*/ 	.word	0x00000520
        /*0eb8*/ 	.word	0x000000ff
        /*0ebc*/ 	.word	0x00000070
        /*0ec0*/ 	.short	0x0100
        /*0ec2*/ 	.byte	0x09
	.zero		1


	//   ....[29]....
        /*0ec4*/ 	.word	0x00000530
        /*0ec8*/ 	.word	0x000000ff
        /*0ecc*/ 	.word	0x00000100
        /*0ed0*/ 	.short	0x0100
        /*0ed2*/ 	.byte	0x09
	.zero		1


	//   ....[30]....
        /*0ed4*/ 	.word	0x00000540
        /*0ed8*/ 	.word	0x000000ff
        /*0edc*/ 	.word	0x00000078
        /*0ee0*/ 	.short	0x0100
        /*0ee2*/ 	.byte	0x09
	.zero		1


	//   ....[31]....
        /*0ee4*/ 	.word	0x00000550
        /*0ee8*/ 	.word	0x000000ff
        /*0eec*/ 	.word	0x00000108
        /*0ef0*/ 	.short	0x0100
        /*0ef2*/ 	.byte	0x09
	.zero		1


	//   ....[32]....
        /*0ef4*/ 	.word	0x00000560
        /*0ef8*/ 	.word	0x000000ff
        /*0efc*/ 	.word	0x00000080
        /*0f00*/ 	.short	0x0100
        /*0f02*/ 	.byte	0x09
	.zero		1


	//   ....[33]....
        /*0f04*/ 	.word	0x00000570
        /*0f08*/ 	.word	0x000000ff
        /*0f0c*/ 	.word	0x00000110
        /*0f10*/ 	.short	0x0100
        /*0f12*/ 	.byte	0x09
	.zero		1


	//   ....[34]....
        /*0f14*/ 	.word	0x00000580
        /*0f18*/ 	.word	0x000000ff
        /*0f1c*/ 	.word	0x00000088
        /*0f20*/ 	.short	0x0100
        /*0f22*/ 	.byte	0x09
	.zero		1


	//   ....[35]....
        /*0f24*/ 	.word	0x00000590
        /*0f28*/ 	.word	0x000000ff
        /*0f2c*/ 	.word	0x00000118
        /*0f30*/ 	.short	0x0100
        /*0f32*/ 	.byte	0x09
	.zero		1


	//   ....[36]....
        /*0f34*/ 	.word	0x00000960
        /*0f38*/ 	.word	0x000000ff
        /*0f3c*/ 	.word	0x00000130
        /*0f40*/ 	.short	0x0100
        /*0f42*/ 	.byte	0x06
	.zero		1


	//   ....[37]....
        /*0f44*/ 	.word	0x000009d0
        /*0f48*/ 	.word	0x000000ff
        /*0f4c*/ 	.word	0x00000138
        /*0f50*/ 	.short	0x0100
        /*0f52*/ 	.byte	0x06
	.zero		1


	//   ....[38]....
        /*0f54*/ 	.word	0x00001fc0
        /*0f58*/ 	.word	0x000000ff
        /*0f5c*/ 	.word	0x00000000
        /*0f60*/ 	.short	0x010a
        /*0f62*/ 	.byte	0x07
	.zero		1


	//   ....[39]....
        /*0f64*/ 	.word	0x00002020
        /*0f68*/ 	.word	0x000000ff
        /*0f6c*/ 	.word	0x00000000
        /*0f70*/ 	.short	0x010a
        /*0f72*/ 	.byte	0x07
	.zero		1


	//   ....[40]....
        /*0f74*/ 	.word	0x000031f0
        /*0f78*/ 	.word	0x000000ff
        /*0f7c*/ 	.word	0x00000000
        /*0f80*/ 	.short	0x010a
        /*0f82*/ 	.byte	0x09
	.zero		1


	//   ....[41]....
        /*0f84*/ 	.word	0x00003230
        /*0f88*/ 	.word	0x000000ff
        /*0f8c*/ 	.word	0x00000000
        /*0f90*/ 	.short	0x010a
        /*0f92*/ 	.byte	0x09
	.zero		1


	//   ....[42]....
        /*0f94*/ 	.word	0x000042a0
        /*0f98*/ 	.word	0x000000e5
        /*0f9c*/ 	.word	0x00000000
        /*0fa0*/ 	.short	0x0101
        /*0fa2*/ 	.byte	0x3f
	.zero		1


	//   ....[43]....
        /*0fa4*/ 	.word	0x000054c0
        /*0fa8*/ 	.word	0x00000018
        /*0fac*/ 	.word	0x00000000
        /*0fb0*/ 	.short	0x0101
        /*0fb2*/ 	.byte	0x3f
	.zero		1


	//   ....[44]....
        /*0fb4*/ 	.word	0x0000f880
        /*0fb8*/ 	.word	0x0000000b
        /*0fbc*/ 	.word	0x00000090
        /*0fc0*/ 	.short	0x010a
        /*0fc2*/ 	.byte	0x3f
	.zero		1


	//   ....[45]....
        /*0fc4*/ 	.word	0x0000fc50
        /*0fc8*/ 	.word	0x00000004
        /*0fcc*/ 	.word	0x00000138
        /*0fd0*/ 	.short	0x0101
        /*0fd2*/ 	.byte	0x3f
	.zero		1


	//   ....[46]....
        /*0fd4*/ 	.word	0x000103d0
        /*0fd8*/ 	.word	0x00000007
        /*0fdc*/ 	.word	0x00000000
        /*0fe0*/ 	.short	0x010a
        /*0fe2*/ 	.byte	0x3f
	.zero		1


	//   ....[47]....
        /*0fe4*/ 	.word	0x00010450
        /*0fe8*/ 	.word	0x00000009
        /*0fec*/ 	.word	0x00000000
        /*0ff0*/ 	.short	0x010a
        /*0ff2*/ 	.byte	0x3f
	.zero		1


	//   ....[48]....
        /*0ff4*/ 	.word	0x000104e0
        /*0ff8*/ 	.word	0x00000006
        /*0ffc*/ 	.word	0x00000000
        /*1000*/ 	.short	0x010a
        /*1002*/ 	.byte	0x3f
	.zero		1


	//   ....[49]....
        /*1004*/ 	.word	0x00010570
        /*1008*/ 	.word	0x00000009
        /*100c*/ 	.word	0x00000000
        /*1010*/ 	.short	0x010a
        /*1012*/ 	.byte	0x3f
	.zero		1


	//   ....[50]....
        /*1014*/ 	.word	0x00010600
        /*1018*/ 	.word	0x00000006
        /*101c*/ 	.word	0x00000000
        /*1020*/ 	.short	0x010a
        /*1022*/ 	.byte	0x3f
	.zero		1


	//   ....[51]....
        /*1024*/ 	.word	0x00010690
        /*1028*/ 	.word	0x00000009
        /*102c*/ 	.word	0x00000000
        /*1030*/ 	.short	0x010a
        /*1032*/ 	.byte	0x3f
	.zero		1


	//   ....[52]....
        /*1034*/ 	.word	0x00010720
        /*1038*/ 	.word	0x00000006
        /*103c*/ 	.word	0x00000000
        /*1040*/ 	.short	0x010a
        /*1042*/ 	.byte	0x3f
	.zero		1


	//   ....[53]....
        /*1044*/ 	.word	0x000107b0
        /*1048*/ 	.word	0x00000009
        /*104c*/ 	.word	0x00000000
        /*1050*/ 	.short	0x010a
        /*1052*/ 	.byte	0x3f
	.zero		1


	//   ....[54]....
        /*1054*/ 	.word	0x00010840
        /*1058*/ 	.word	0x00000006
        /*105c*/ 	.word	0x00000000
        /*1060*/ 	.short	0x010a
        /*1062*/ 	.byte	0x3f
	.zero		1


	//   ....[55]....
        /*1064*/ 	.word	0x000108d0
        /*1068*/ 	.word	0x00000009
        /*106c*/ 	.word	0x00000000
        /*1070*/ 	.short	0x010a
        /*1072*/ 	.byte	0x3f
	.zero		1


	//   ....[56]....
        /*1074*/ 	.word	0x00010960
        /*1078*/ 	.word	0x00000006
        /*107c*/ 	.word	0x00000000
        /*1080*/ 	.short	0x010a
        /*1082*/ 	.byte	0x3f
	.zero		1


	//   ....[57]....
        /*1084*/ 	.word	0x000109f0
        /*1088*/ 	.word	0x00000009
        /*108c*/ 	.word	0x00000000
        /*1090*/ 	.short	0x010a
        /*1092*/ 	.byte	0x3f
	.zero		1


	//   ....[58]....
        /*1094*/ 	.word	0x00010a80
        /*1098*/ 	.word	0x00000006
        /*109c*/ 	.word	0x00000000
        /*10a0*/ 	.short	0x010a
        /*10a2*/ 	.byte	0x3f
	.zero		1


	//   ....[59]....
        /*10a4*/ 	.word	0x00010b10
        /*10a8*/ 	.word	0x00000009
        /*10ac*/ 	.word	0x00000000
        /*10b0*/ 	.short	0x010a
        /*10b2*/ 	.byte	0x3f
	.zero		1


	//   ....[60]....
        /*10b4*/ 	.word	0x00010ba0
        /*10b8*/ 	.word	0x00000006
        /*10bc*/ 	.word	0x00000000
        /*10c0*/ 	.short	0x010a
        /*10c2*/ 	.byte	0x3f
	.zero		1


	//   ....[61]....
        /*10c4*/ 	.word	0x00010c30
        /*10c8*/ 	.word	0x00000009
        /*10cc*/ 	.word	0x00000000
        /*10d0*/ 	.short	0x010a
        /*10d2*/ 	.byte	0x3f
	.zero		1


	//   ....[62]....
        /*10d4*/ 	.word	0x00010cc0
        /*10d8*/ 	.word	0x00000006
        /*10dc*/ 	.word	0x00000000
        /*10e0*/ 	.short	0x010a
        /*10e2*/ 	.byte	0x3f
	.zero		1


	//   ....[63]....
        /*10e4*/ 	.word	0x00010d50
        /*10e8*/ 	.word	0x00000003
        /*10ec*/ 	.word	0x00000000
        /*10f0*/ 	.short	0x010a
        /*10f2*/ 	.byte	0x3f
	.zero		1


	//   ....[64]....
        /*10f4*/ 	.word	0x00010dc0
        /*10f8*/ 	.word	0x00000003
        /*10fc*/ 	.word	0x00000000
        /*1100*/ 	.short	0x010a
        /*1102*/ 	.byte	0x3f
	.zero		1


	//   ....[65]....
        /*1104*/ 	.word	0x00010e30
        /*1108*/ 	.word	0x00000000
        /*110c*/ 	.word	0x00000000
        /*1110*/ 	.short	0x010a
        /*1112*/ 	.byte	0x3f
	.zero		1


	//   ....[66]....
        /*1114*/ 	.word	0x00010f10
        /*1118*/ 	.word	0x0000000b
        /*111c*/ 	.word	0x00000090
        /*1120*/ 	.short	0x010a
        /*1122*/ 	.byte	0x3f
	.zero		1


	//   ....[67]....
        /*1124*/ 	.word	0x00010fe0
        /*1128*/ 	.word	0x00000007
        /*112c*/ 	.word	0x00000000
        /*1130*/ 	.short	0x010a
        /*1132*/ 	.byte	0x3f
	.zero		1


	//   ....[68]....
        /*1134*/ 	.word	0x00011030
        /*1138*/ 	.word	0x00000009
        /*113c*/ 	.word	0x00000000
        /*1140*/ 	.short	0x010a
        /*1142*/ 	.byte	0x3f
	.zero		1


	//   ....[69]....
        /*1144*/ 	.word	0x00011080
        /*1148*/ 	.word	0x00000006
        /*114c*/ 	.word	0x00000000
        /*1150*/ 	.short	0x010a
        /*1152*/ 	.byte	0x3f
	.zero		1


	//   ....[70]....
        /*1154*/ 	.word	0x000110d0
        /*1158*/ 	.word	0x00000009
        /*115c*/ 	.word	0x00000000
        /*1160*/ 	.short	0x010a
        /*1162*/ 	.byte	0x3f
	.zero		1


	//   ....[71]....
        /*1164*/ 	.word	0x00011120
        /*1168*/ 	.word	0x00000006
        /*116c*/ 	.word	0x00000000
        /*1170*/ 	.short	0x010a
        /*1172*/ 	.byte	0x3f
	.zero		1


	//   ....[72]....
        /*1174*/ 	.word	0x00011170
        /*1178*/ 	.word	0x00000009
        /*117c*/ 	.word	0x00000000
        /*1180*/ 	.short	0x010a
        /*1182*/ 	.byte	0x3f
	.zero		1


	//   ....[73]....
        /*1184*/ 	.word	0x000111c0
        /*1188*/ 	.word	0x00000006
        /*118c*/ 	.word	0x00000000
        /*1190*/ 	.short	0x010a
        /*1192*/ 	.byte	0x3f
	.zero		1


	//   ....[74]....
        /*1194*/ 	.word	0x00011210
        /*1198*/ 	.word	0x00000009
        /*119c*/ 	.word	0x00000000
        /*11a0*/ 	.short	0x010a
        /*11a2*/ 	.byte	0x3f
	.zero		1


	//   ....[75]....
        /*11a4*/ 	.word	0x00011260
        /*11a8*/ 	.word	0x00000006
        /*11ac*/ 	.word	0x00000000
        /*11b0*/ 	.short	0x010a
        /*11b2*/ 	.byte	0x3f
	.zero		1


	//   ....[76]....
        /*11b4*/ 	.word	0x000112b0
        /*11b8*/ 	.word	0x00000009
        /*11bc*/ 	.word	0x00000000
        /*11c0*/ 	.short	0x010a
        /*11c2*/ 	.byte	0x3f
	.zero		1


	//   ....[77]....
        /*11c4*/ 	.word	0x00011300
        /*11c8*/ 	.word	0x00000006
        /*11cc*/ 	.word	0x00000000
        /*11d0*/ 	.short	0x010a
        /*11d2*/ 	.byte	0x3f
	.zero		1


	//   ....[78]....
        /*11d4*/ 	.word	0x00011350
        /*11d8*/ 	.word	0x00000009
        /*11dc*/ 	.word	0x00000000
        /*11e0*/ 	.short	0x010a
        /*11e2*/ 	.byte	0x3f
	.zero		1


	//   ....[79]....
        /*11e4*/ 	.word	0x000113a0
        /*11e8*/ 	.word	0x00000006
        /*11ec*/ 	.word	0x00000000
        /*11f0*/ 	.short	0x010a
        /*11f2*/ 	.byte	0x3f
	.zero		1


	//   ....[80]....
        /*11f4*/ 	.word	0x000113f0
        /*11f8*/ 	.word	0x00000009
        /*11fc*/ 	.word	0x00000000
        /*1200*/ 	.short	0x010a
        /*1202*/ 	.byte	0x3f
	.zero		1


	//   ....[81]....
        /*1204*/ 	.word	0x00011440
        /*1208*/ 	.word	0x00000006
        /*120c*/ 	.word	0x00000000
        /*1210*/ 	.short	0x010a
        /*1212*/ 	.byte	0x3f
	.zero		1


	//   ....[82]....
        /*1214*/ 	.word	0x00011490
        /*1218*/ 	.word	0x00000009
        /*121c*/ 	.word	0x00000000
        /*1220*/ 	.short	0x010a
        /*1222*/ 	.byte	0x3f
	.zero		1


	//   ....[83]....
        /*1224*/ 	.word	0x000114e0
        /*1228*/ 	.word	0x00000006
        /*122c*/ 	.word	0x00000000
        /*1230*/ 	.short	0x010a
        /*1232*/ 	.byte	0x3f
	.zero		1


	//----- nvinfo : EIATTR_NUM_MBARRIERS
	.align		4
.L_30:
        /*1234*/ 	.byte	0x03, 0x38
        /*1236*/ 	.short	0x0026


	//----- nvinfo : EIATTR_EXIT_INSTR_OFFSETS
	.align		4
        /*1238*/ 	.byte	0x04, 0x1c
        /*123a*/ 	.short	(.L_32 - .L_31)


	//   ....[0]....
.L_31:
        /*123c*/ 	.word	0x00000bc0


	//   ....[1]....
        /*1240*/ 	.word	0x00001450


	//   ....[2]....
        /*1244*/ 	.word	0x0000ef60


	//   ....[3]....
        /*1248*/ 	.word	0x0000f4f0


	//   ....[4]....
        /*124c*/ 	.word	0x00010da0


	//----- nvinfo : EIATTR_MAX_THREADS
	.align		4
.L_32:
        /*1250*/ 	.byte	0x04, 0x05
        /*1252*/ 	.short	(.L_34 - .L_33)
.L_33:
        /*1254*/ 	.word	0x00000180
        /*1258*/ 	.word	0x00000001
        /*125c*/ 	.word	0x00000001


	//----- nvinfo : EIATTR_CRS_STACK_SIZE
	.align		4
.L_34:
        /*1260*/ 	.byte	0x04, 0x1e
        /*1262*/ 	.short	(.L_36 - .L_35)
.L_35:
        /*1264*/ 	.word	0x00000000


	//----- nvinfo : EIATTR_CBANK_PARAM_SIZE
	.align		4
.L_36:
        /*1268*/ 	.byte	0x03, 0x19
        /*126a*/ 	.short	0x0470


	//----- nvinfo : EIATTR_PARAM_CBANK
	.align		4
        /*126c*/ 	.byte	0x04, 0x0a
        /*126e*/ 	.short	(.L_38 - .L_37)
	.align		4
.L_37:
        /*1270*/ 	.word	index@(.nv.constant0._ZN7cutlass13device_kernelINS_4gemm6kernel13GemmUniversalIN4cute5tupleIJiiiiEEENS1_10collective13CollectiveMmaINS1_37MainloopSm90TmaGmmaWarpSpecializedFP8ILi18ENS5_IJNS4_1CILi8EEENSA_ILi1EEESC_EEENS1_35KernelTmaWarpSpecializedCooperativeEEENS5_IJNSA_ILi256EEENSA_ILi128EEENSA_ILi32EEEEEENS_12float_e5m2_tENS5_IJlSC_lEEESK_SL_NS4_8TiledMMAINS4_8MMA_AtomIJNS4_4SM904GMMA31MMA_64x128x32_F32E5M2E5M2_SS_TNILNSP_7ScaleInE1ELSR_1EEEEEENS4_6LayoutINS5_IJNSA_ILi2EEESC_SC_EEENS5_IJSC_NSA_ILi0EEESX_EEEEENS5_IJNS4_10UnderscoreES10_S10_EEEEENS4_13SM90_TMA_LOADENS4_14ComposedLayoutINS4_7SwizzleILi1ELi4ELi3EEENS4_18smem_ptr_flag_bitsILi8EEENSU_INS5_IJSB_SI_EEENS5_IJSI_SC_EEEEEEEvNS4_8identityENS4_23SM90_TMA_LOAD_MULTICASTES1C_vS1D_EENS_8epilogue10collective6detail29Sm90TmaWarpSpecializedAdapterINS1H_15DefaultEpilogueISK_SL_SL_NS1G_6thread17LinearCombinationISK_Li1EffLNS1L_9ScaleType4KindE0ELNS_15FloatRoundStyleE2ESK_EENS1_15EpilogueDefaultEEEEEvvEEEEvNT_6ParamsE)
        /*1274*/ 	.short	0x0210
        /*1276*/ 	.short	0x0470


	//----- nvinfo : EIATTR_SW_WAR
	.align		4
.L_38:
        /*1278*/ 	.byte	0x04, 0x36
        /*127a*/ 	.short	(.L_40 - .L_39)
.L_39:
        /*127c*/ 	.word	0x00000008
.L_40:


//--------------------- .nv.callgraph             --------------------------
	.section	.nv.callgraph,"",@"SHT_CUDA_CALLGRAPH"
	.align	4
	.sectionentsize	8
	.align		4
        /*0000*/ 	.word	0x00000000
	.align		4
        /*0004*/ 	.word	0xffffffff
	.align		4
        /*0008*/ 	.word	0x00000000
	.align		4
        /*000c*/ 	.word	0xfffffffe
	.align		4
        /*0010*/ 	.word	0x00000000
	.align		4
        /*0014*/ 	.word	0xfffffffd
	.align		4
        /*0018*/ 	.word	0x00000000
	.align		4
        /*001c*/ 	.word	0xfffffffc


//--------------------- .nv.constant4             --------------------------
	.section	.nv.constant4,"a",@progbits
	.align	8
	.align		8
.nv.constant4:
        /*0000*/ 	.dword	_ZN40_INTERNAL_74b7036a_4_k_cu_cfc8af62_206344cuda3std3__45__cpo5beginE
	.align		8
        /*0008*/ 	.dword	_ZN40_INTERNAL_74b7036a_4_k_cu_cfc8af62_206344cuda3std3__45__cpo3endE
	.align		8
        /*0010*/ 	.dword	_ZN40_INTERNAL_74b7036a_4_k_cu_cfc8af62_206344cuda3std3__45__cpo6cbeginE
	.align		8
        /*0018*/ 	.dword	_ZN40_INTERNAL_74b7036a_4_k_cu_cfc8af62_206344cuda3std3__45__cpo4cendE
	.align		8
        /*0020*/ 	.dword	_ZN40_INTERNAL_74b7036a_4_k_cu_cfc8af62_206344cuda3std3__442_GLOBAL__N__74b7036a_4_k_cu_cfc8af62_206346ignoreE
	.align		8
        /*0028*/ 	.dword	_ZN40_INTERNAL_74b7036a_4_k_cu_cfc8af62_206344cuda3std3__419piecewise_constructE
	.align		8
        /*0030*/ 	.dword	_ZN40_INTERNAL_74b7036a_4_k_cu_cfc8af62_206344cuda3std3__48in_placeE
	.align		8
        /*0038*/ 	.dword	_ZN40_INTERNAL_74b7036a_4_k_cu_cfc8af62_206344cuda3std6ranges3__45__cpo4swapE
	.align		8
        /*0040*/ 	.dword	_ZN40_INTERNAL_74b7036a_4_k_cu_cfc8af62_206344cuda3std6ranges3__45__cpo9iter_moveE
	.align		8
        /*0048*/ 	.dword	_ZN40_INTERNAL_74b7036a_4_k_cu_cfc8af62_206344cute7productE
	.align		8
        /*0050*/ 	.dword	_ZN40_INTERNAL_74b7036a_4_k_cu_cfc8af62_206344cute1_E


//--------------------- .text._ZN7cutlass13device_kernelINS_4gemm6kernel13GemmUniversalIN4cute5tupleIJiiiiEEENS1_10collective13CollectiveMmaINS1_37MainloopSm90TmaGmmaWarpSpecializedFP8ILi18ENS5_IJNS4_1CILi8EEENSA_ILi1EEESC_EEENS1_35KernelTmaWarpSpecializedCooperativeEEENS5_IJNSA_ILi256EEENSA_ILi128EEENSA_ILi32EEEEEENS_12float_e5m2_tENS5_IJlSC_lEEESK_SL_NS4_8TiledMMAINS4_8MMA_AtomIJNS4_4SM904GMMA31MMA_64x128x32_F32E5M2E5M2_SS_TNILNSP_7ScaleInE1ELSR_1EEEEEENS4_6LayoutINS5_IJNSA_ILi2EEESC_SC_EEENS5_IJSC_NSA_ILi0EEESX_EEEEENS5_IJNS4_10UnderscoreES10_S10_EEEEENS4_13SM90_TMA_LOADENS4_14ComposedLayoutINS4_7SwizzleILi1ELi4ELi3EEENS4_18smem_ptr_flag_bitsILi8EEENSU_INS5_IJSB_SI_EEENS5_IJSI_SC_EEEEEEEvNS4_8identityENS4_23SM90_TMA_LOAD_MULTICASTES1C_vS1D_EENS_8epilogue10collective6detail29Sm90TmaWarpSpecializedAdapterINS1H_15DefaultEpilogueISK_SL_SL_NS1G_6thread17LinearCombinationISK_Li1EffLNS1L_9ScaleType4KindE0ELNS_15FloatRoundStyleE2ESK_EENS1_15EpilogueDefaultEEEEEvvEEEEvNT_6ParamsE --------------------------
	.section	.text._ZN7cutlass13device_kernelINS_4gemm6kernel13GemmUniversalIN4cute5tupleIJiiiiEEENS1_10collective13CollectiveMmaINS1_37MainloopSm90TmaGmmaWarpSpecializedFP8ILi18ENS5_IJNS4_1CILi8EEENSA_ILi1EEESC_EEENS1_35KernelTmaWarpSpecializedCooperativeEEENS5_IJNSA_ILi256EEENSA_ILi128EEENSA_ILi32EEEEEENS_12float_e5m2_tENS5_IJlSC_lEEESK_SL_NS4_8TiledMMAINS4_8MMA_AtomIJNS4_4SM904GMMA31MMA_64x128x32_F32E5M2E5M2_SS_TNILNSP_7ScaleInE1ELSR_1EEEEEENS4_6LayoutINS5_IJNSA_ILi2EEESC_SC_EEENS5_IJSC_NSA_ILi0EEESX_EEEEENS5_IJNS4_10UnderscoreES10_S10_EEEEENS4_13SM90_TMA_LOADENS4_14ComposedLayoutINS4_7SwizzleILi1ELi4ELi3EEENS4_18smem_ptr_flag_bitsILi8EEENSU_INS5_IJSB_SI_EEENS5_IJSI_SC_EEEEEEEvNS4_8identityENS4_23SM90_TMA_LOAD_MULTICASTES1C_vS1D_EENS_8epilogue10collective6detail29Sm90TmaWarpSpecializedAdapterINS1H_15DefaultEpilogueISK_SL_SL_NS1G_6thread17LinearCombinationISK_Li1EffLNS1L_9ScaleType4KindE0ELNS_15FloatRoundStyleE2ESK_EENS1_15EpilogueDefaultEEEEEvvEEEEvNT_6ParamsE,"ax",@progbits
	.align	128
.text._ZN7cutlass13device_kernelINS_4gemm6kernel13GemmUniversalIN4cute5tupleIJiiiiEEENS1_10collective13CollectiveMmaINS1_37MainloopSm90TmaGmmaWarpSpecializedFP8ILi18ENS5_IJNS4_1CILi8EEENSA_ILi1EEESC_EEENS1_35KernelTmaWarpSpecializedCooperativeEEENS5_IJNSA_ILi256EEENSA_ILi128EEENSA_ILi32EEEEEENS_12float_e5m2_tENS5_IJlSC_lEEESK_SL_NS4_8TiledMMAINS4_8MMA_AtomIJNS4_4SM904GMMA31MMA_64x128x32_F32E5M2E5M2_SS_TNILNSP_7ScaleInE1ELSR_1EEEEEENS4_6LayoutINS5_IJNSA_ILi2EEESC_SC_EEENS5_IJSC_NSA_ILi0EEESX_EEEEENS5_IJNS4_10UnderscoreES10_S10_EEEEENS4_13SM90_TMA_LOADENS4_14ComposedLayoutINS4_7SwizzleILi1ELi4ELi3EEENS4_18smem_ptr_flag_bitsILi8EEENSU_INS5_IJSB_SI_EEENS5_IJSI_SC_EEEEEEEvNS4_8identityENS4_23SM90_TMA_LOAD_MULTICASTES1C_vS1D_EENS_8epilogue10collective6detail29Sm90TmaWarpSpecializedAdapterINS1H_15DefaultEpilogueISK_SL_SL_NS1G_6thread17LinearCombinationISK_Li1EffLNS1L_9ScaleType4KindE0ELNS_15FloatRoundStyleE2ESK_EENS1_15EpilogueDefaultEEEEEvvEEEEvNT_6ParamsE:
        .type           _ZN7cutlass13device_kernelINS_4gemm6kernel13GemmUniversalIN4cute5tupleIJiiiiEEENS1_10collective13CollectiveMmaINS1_37MainloopSm90TmaGmmaWarpSpecializedFP8ILi18ENS5_IJNS4_1CILi8EEENSA_ILi1EEESC_EEENS1_35KernelTmaWarpSpecializedCooperativeEEENS5_IJNSA_ILi256EEENSA_ILi128EEENSA_ILi32EEEEEENS_12float_e5m2_tENS5_IJlSC_lEEESK_SL_NS4_8TiledMMAINS4_8MMA_AtomIJNS4_4SM904GMMA31MMA_64x128x32_F32E5M2E5M2_SS_TNILNSP_7ScaleInE1ELSR_1EEEEEENS4_6LayoutINS5_IJNSA_ILi2EEESC_SC_EEENS5_IJSC_NSA_ILi0EEESX_EEEEENS5_IJNS4_10UnderscoreES10_S10_EEEEENS4_13SM90_TMA_LOADENS4_14ComposedLayoutINS4_7SwizzleILi1ELi4ELi3EEENS4_18smem_ptr_flag_bitsILi8EEENSU_INS5_IJSB_SI_EEENS5_IJSI_SC_EEEEEEEvNS4_8identityENS4_23SM90_TMA_LOAD_MULTICASTES1C_vS1D_EENS_8epilogue10collective6detail29Sm90TmaWarpSpecializedAdapterINS1H_15DefaultEpilogueISK_SL_SL_NS1G_6thread17LinearCombinationISK_Li1EffLNS1L_9ScaleType4KindE0ELNS_15FloatRoundStyleE2ESK_EENS1_15EpilogueDefaultEEEEEvvEEEEvNT_6ParamsE,@function
        .size           _ZN7cutlass13device_kernelINS_4gemm6kernel13GemmUniversalIN4cute5tupleIJiiiiEEENS1_10collective13CollectiveMmaINS1_37MainloopSm90TmaGmmaWarpSpecializedFP8ILi18ENS5_IJNS4_1CILi8EEENSA_ILi1EEESC_EEENS1_35KernelTmaWarpSpecializedCooperativeEEENS5_IJNSA_ILi256EEENSA_ILi128EEENSA_ILi32EEEEEENS_12float_e5m2_tENS5_IJlSC_lEEESK_SL_NS4_8TiledMMAINS4_8MMA_AtomIJNS4_4SM904GMMA31MMA_64x128x32_F32E5M2E5M2_SS_TNILNSP_7ScaleInE1ELSR_1EEEEEENS4_6LayoutINS5_IJNSA_ILi2EEESC_SC_EEENS5_IJSC_NSA_ILi0EEESX_EEEEENS5_IJNS4_10UnderscoreES10_S10_EEEEENS4_13SM90_TMA_LOADENS4_14ComposedLayoutINS4_7SwizzleILi1ELi4ELi3EEENS4_18smem_ptr_flag_bitsILi8EEENSU_INS5_IJSB_SI_EEENS5_IJSI_SC_EEEEEEEvNS4_8identityENS4_23SM90_TMA_LOAD_MULTICASTES1C_vS1D_EENS_8epilogue10collective6detail29Sm90TmaWarpSpecializedAdapterINS1H_15DefaultEpilogueISK_SL_SL_NS1G_6thread17LinearCombinationISK_Li1EffLNS1L_9ScaleType4KindE0ELNS_15FloatRoundStyleE2ESK_EENS1_15EpilogueDefaultEEEEEvvEEEEvNT_6ParamsE,(.L_x_363 - _ZN7cutlass13device_kernelINS_4gemm6kernel13GemmUniversalIN4cute5tupleIJiiiiEEENS1_10collective13CollectiveMmaINS1_37MainloopSm90TmaGmmaWarpSpecializedFP8ILi18ENS5_IJNS4_1CILi8EEENSA_ILi1EEESC_EEENS1_35KernelTmaWarpSpecializedCooperativeEEENS5_IJNSA_ILi256EEENSA_ILi128EEENSA_ILi32EEEEEENS_12float_e5m2_tENS5_IJlSC_lEEESK_SL_NS4_8TiledMMAINS4_8MMA_AtomIJNS4_4SM904GMMA31MMA_64x128x32_F32E5M2E5M2_SS_TNILNSP_7ScaleInE1ELSR_1EEEEEENS4_6LayoutINS5_IJNSA_ILi2EEESC_SC_EEENS5_IJSC_NSA_ILi0EEESX_EEEEENS5_IJNS4_10UnderscoreES10_S10_EEEEENS4_13SM90_TMA_LOADENS4_14ComposedLayoutINS4_7SwizzleILi1ELi4ELi3EEENS4_18smem_ptr_flag_bitsILi8EEENSU_INS5_IJSB_SI_EEENS5_IJSI_SC_EEEEEEEvNS4_8identityENS4_23SM90_TMA_LOAD_MULTICASTES1C_vS1D_EENS_8epilogue10collective6detail29Sm90TmaWarpSpecializedAdapterINS1H_15DefaultEpilogueISK_SL_SL_NS1G_6thread17LinearCombinationISK_Li1EffLNS1L_9ScaleType4KindE0ELNS_15FloatRoundStyleE2ESK_EENS1_15EpilogueDefaultEEEEEvvEEEEvNT_6ParamsE)
        .other          _ZN7cutlass13device_kernelINS_4gemm6kernel13GemmUniversalIN4cute5tupleIJiiiiEEENS1_10collective13CollectiveMmaINS1_37MainloopSm90TmaGmmaWarpSpecializedFP8ILi18ENS5_IJNS4_1CILi8EEENSA_ILi1EEESC_EEENS1_35KernelTmaWarpSpecializedCooperativeEEENS5_IJNSA_ILi256EEENSA_ILi128EEENSA_ILi32EEEEEENS_12float_e5m2_tENS5_IJlSC_lEEESK_SL_NS4_8TiledMMAINS4_8MMA_AtomIJNS4_4SM904GMMA31MMA_64x128x32_F32E5M2E5M2_SS_TNILNSP_7ScaleInE1ELSR_1EEEEEENS4_6LayoutINS5_IJNSA_ILi2EEESC_SC_EEENS5_IJSC_NSA_ILi0EEESX_EEEEENS5_IJNS4_10UnderscoreES10_S10_EEEEENS4_13SM90_TMA_LOADENS4_14ComposedLayoutINS4_7SwizzleILi1ELi4ELi3EEENS4_18smem_ptr_flag_bitsILi8EEENSU_INS5_IJSB_SI_EEENS5_IJSI_SC_EEEEEEEvNS4_8identityENS4_23SM90_TMA_LOAD_MULTICASTES1C_vS1D_EENS_8epilogue10collective6detail29Sm90TmaWarpSpecializedAdapterINS1H_15DefaultEpilogueISK_SL_SL_NS1G_6thread17LinearCombinationISK_Li1EffLNS1L_9ScaleType4KindE0ELNS_15FloatRoundStyleE2ESK_EENS1_15EpilogueDefaultEEEEEvvEEEEvNT_6ParamsE,@"STO_CUDA_ENTRY STV_DEFAULT"
_ZN7cutlass13device_kernelINS_4gemm6kernel13GemmUniversalIN4cute5tupleIJiiiiEEENS1_10collective13CollectiveMmaINS1_37MainloopSm90TmaGmmaWarpSpecializedFP8ILi18ENS5_IJNS4_1CILi8EEENSA_ILi1EEESC_EEENS1_35KernelTmaWarpSpecializedCooperativeEEENS5_IJNSA_ILi256EEENSA_ILi128EEENSA_ILi32EEEEEENS_12float_e5m2_tENS5_IJlSC_lEEESK_SL_NS4_8TiledMMAINS4_8MMA_AtomIJNS4_4SM904GMMA31MMA_64x128x32_F32E5M2E5M2_SS_TNILNSP_7ScaleInE1ELSR_1EEEEEENS4_6LayoutINS5_IJNSA_ILi2EEESC_SC_EEENS5_IJSC_NSA_ILi0EEESX_EEEEENS5_IJNS4_10UnderscoreES10_S10_EEEEENS4_13SM90_TMA_LOADENS4_14ComposedLayoutINS4_7SwizzleILi1ELi4ELi3EEENS4_18smem_ptr_flag_bitsILi8EEENSU_INS5_IJSB_SI_EEENS5_IJSI_SC_EEEEEEEvNS4_8identityENS4_23SM90_TMA_LOAD_MULTICASTES1C_vS1D_EENS_8epilogue10collective6detail29Sm90TmaWarpSpecializedAdapterINS1H_15DefaultEpilogueISK_SL_SL_NS1G_6thread17LinearCombinationISK_Li1EffLNS1L_9ScaleType4KindE0ELNS_15FloatRoundStyleE2ESK_EENS1_15EpilogueDefaultEEEEEvvEEEEvNT_6ParamsE:
[----:B------:R-:W0:Y:S02]  /*0000*/  LDC R1, c[0x0][0x28] ;  /* 0x00000a00ff017b82 */ /* 0x000e240000000800 */
[----:B0-----:R-:W-:Y:S01]  /*0010*/  VIADD R1, R1, 0xfffffef8 ;  /* 0xfffffef801017836 */ /* 0x001fe20000000000 */
[----:B------:R-:W0:Y:S01]  /*0020*/  S2R R4, SR_TID.X ;  /* 0x0000000000047919 */ /* 0x000e220000002100 */
[----:B------:R-:W-:Y:S01]  /*0030*/  ELECT P0, URZ, PT ;  /* 0x00000000003f782f */ /* 0x000fe20003800000 */
[----:B------:R-:W-:Y:S01]  /*0040*/  BSSY B0, `(.L_x_0) ;  /* 0x0000015000007945 */ /* 0x000fe20003800000 */
[--C-:B0-----:R-:W-:Y:S02]  /*0050*/  SHF.R.U32.HI R0, RZ, 0x5, R4.reuse ;  /* 0x00000005ff007819 */ /* 0x101fe40000011604 */
[----:B------:R-:W-:-:S03]  /*0060*/  SHF.R.U32.HI R2, RZ, 0x7, R4 ;  /* 0x00000007ff027819 */ /* 0x000fc60000011604 */
[----:B------:R-:W0:Y:S04]  /*0070*/  SHFL.IDX PT, R3, R0, RZ, 0x1f ;  /* 0x00001fff00037589 */ /* 0x000e2800000e0000 */
[----:B------:R-:W1:Y:S01]  /*0080*/  SHFL.IDX PT, R2, R2, RZ, 0x1f ;  /* 0x00001fff02027589 */ /* 0x000e6200000e0000 */
[----:B0-----:R-:W-:Y:S02]  /*0090*/  R2UR UR4, R3 ;  /* 0x00000000030472ca */ /* 0x001fe400000e0000 */
[----:B-1----:R-:W-:-:S11]  /*00a0*/  R2UR UR6, R2 ;  /* 0x00000000020672ca */ /* 0x002fd600000e0000 */
[----:B------:R-:W-:Y:S02]  /*00b0*/  USHF.R.S32.HI UR5, URZ, 0x1f, UR4 ;  /* 0x0000001f3f057899 */ /* 0x000fe40008011404 */
[----:B------:R-:W-:Y:S02]  /*00c0*/  ISETP.NE.OR P0, PT, RZ, UR4, !P0 ;  /* 0x00000004ff007c0c */ /* 0x000fe4000c705670 */
[----:B------:R-:W-:-:S04]  /*00d0*/  ULEA.HI UR5, UR5, UR4, URZ, 0x2 ;  /* 0x0000000405057291 */ /* 0x000fc8000f8f103f */
[----:B------:R-:W-:-:S04]  /*00e0*/  ULOP3.LUT UR5, UR5, 0xfffffffc, URZ, 0xc0, !UPT ;  /* 0xfffffffc05057892 */ /* 0x000fc8000f8ec03f */
[----:B------:R-:W-:-:S03]  /*00f0*/  UIADD3 UR8, UR4, -UR5, URZ ;  /* 0x8000000504087290 */ /* 0x000fc6000fffe03f */
[----:B------:R-:W-:Y:S09]  /*0100*/  @P0 BRA `(.L_x_1) ;  /* 0x0000000000200947 */ /* 0x000ff20003800000 */
[----:B------:R-:W-:Y:S02]  /*0110*/  ULDC.64 UR4, c[0x0][0x198] ;  /* 0x0000660000047ab9 */ /* 0x000fe40000000a00 */
[----:B------:R-:W-:Y:S02]  /*0120*/  UIADD3 UR10, UP0, UR4, 0xf0, URZ ;  /* 0x000000f0040a7890 */ /* 0x000fe4000ff1e03f */
[----:B------:R-:W-:Y:S02]  /*0130*/  UIADD3 UR4, UP1, UR4, 0x1f0, URZ ;  /* 0x000001f004047890 */ /* 0x000fe4000ff3e03f */
[----:B------:R-:W-:Y:S02]  /*0140*/  UIADD3.X UR11, URZ, UR5, URZ, UP0, !UPT ;  /* 0x000000053f0b7290 */ /* 0x000fe400087fe43f */
[----:B------:R-:W-:-:S07]  /*0150*/  UIADD3.X UR5, URZ, UR5, URZ, UP1, !UPT ;  /* 0x000000053f057290 */ /* 0x000fce0008ffe43f */
[----:B------:R0:W-:Y:S02]  /*0160*/  UTMACCTL.PF [UR10] ;  /* 0x000000000a0079b9 */ /* 0x0001e40008040000 */
[----:B------:R0:W-:Y:S02]  /*0170*/  UTMACCTL.PF [UR4] ;  /* 0x00000000040079b9 */ /* 0x0001e40008040000 */
[----:B0-----:R-:W-:Y:S01]  /*0180*/  NOP ;  /* 0x0000000000007918 */ /* 0x001fe20000000000 */
.L_x_1:
[----:B------:R-:W-:Y:S05]  /*0190*/  BSYNC B0 ;  /* 0x0000000000007941 */ /* 0x000fea0003800000 */
.L_x_0:
[----:B------:R-:W0:Y:S01]  /*01a0*/  SHFL.IDX PT, R3, R0, RZ, 0x1f ;  /* 0x00001fff00037589 */ /* 0x000e2200000e0000 */
[----:B------:R-:W-:Y:S01]  /*01b0*/  UISETP.NE.AND UP0, UPT, UR8, 0x3, UPT ;  /* 0x000000030800788c */ /* 0x000fe2000bf05270 */
[----:B------:R-:W-:Y:S01]  /*01c0*/  SHF.R.S32.HI R2, RZ, 0x1f, R4 ;  /* 0x0000001fff027819 */ /* 0x000fe20000011404 */
[----:B------:R-:W-:Y:S02]  /*01d0*/  UIADD3 UR10, UR6, -0x1, URZ ;  /* 0xffffffff060a7890 */ /* 0x000fe4000fffe03f */
[----:B------:R-:W-:Y:S01]  /*01e0*/  ISETP.NE.AND P1, PT, RZ, UR6, PT ;  /* 0x00000006ff007c0c */ /* 0x000fe2000bf25270 */
[----:B------:R-:W-:Y:S01]  /*01f0*/  UISETP.EQ.OR UP0, UPT, UR8, URZ, !UP0 ;  /* 0x0000003f0800728c */ /* 0x000fe2000c702670 */
[----:B------:R-:W-:Y:S01]  /*0200*/  LEA.HI R2, R2, R4, RZ, 0x7 ;  /* 0x0000000402027211 */ /* 0x000fe200078f38ff */
[----:B------:R-:W-:Y:S02]  /*0210*/  UISETP.GE.U32.AND UP1, UPT, UR10, 0x2, UPT ;  /* 0x000000020a00788c */ /* 0x000fe4000bf26070 */
[----:B------:R-:W-:-:S04]  /*0220*/  UISETP.EQ.AND UP0, UPT, UR6, URZ, UP0 ;  /* 0x0000003f0600728c */ /* 0x000fc80008702270 */
[----:B------:R-:W-:-:S04]  /*0230*/  USEL UR13, URZ, 0x1, !UP0 ;  /* 0x000000013f0d7887 */ /* 0x000fc8000c000000 */
[----:B------:R-:W-:Y:S01]  /*0240*/  USEL UR13, UR13, 0x2, UP1 ;  /* 0x000000020d0d7887 */ /* 0x000fe20008800000 */
[----:B0-----:R-:W-:-:S13]  /*0250*/  ISETP.NE.AND P0, PT, R3, RZ, PT ;  /* 0x000000ff0300720c */ /* 0x001fda0003f05270 */
[----:B------:R-:W-:Y:S05]  /*0260*/  @P0 BRA `(.L_x_2) ;  /* 0x0000000000d40947 */ /* 0x000fea0003800000 */
[----:B------:R-:W-:Y:S01]  /*0270*/  ELECT P0, URZ, PT ;  /* 0x00000000003f782f */ /* 0x000fe20003800000 */
[----:B------:R-:W-:-:S12]  /*0280*/  BSSY B0, `(.L_x_2) ;  /* 0x0000033000007945 */ /* 0x000fd80003800000 */
[----:B------:R-:W-:Y:S05]  /*0290*/  @!P0 BRA `(.L_x_3) ;  /* 0x0000000000c48947 */ /* 0x000fea0003800000 */
[----:B------:R-:W0:Y:S01]  /*02a0*/  S2UR UR9, SR_CgaCtaId ;  /* 0x00000000000979c3 */ /* 0x000e220000008800 */
[----:B------:R-:W-:Y:S01]  /*02b0*/  UMOV UR4, 0x400 ;  /* 0x0000040000047882 */ /* 0x000fe20000000000 */
[----:B------:R-:W-:Y:S01]  /*02c0*/  UMOV UR5, 0x1 ;  /* 0x0000000100057882 */ /* 0x000fe20000000000 */
[----:B------:R-:W-:Y:S02]  /*02d0*/  UMOV UR6, 0x10 ;  /* 0x0000001000067882 */ /* 0x000fe40000000000 */
[----:B------:R-:W-:-:S04]  /*02e0*/  UIADD3 UR6, -UR6, 0x100000, URZ ;  /* 0x0010000006067890 */ /* 0x000fc8000fffe13f */
[----:B------:R-:W-:Y:S02]  /*02f0*/  USHF.L.U32 UR7, UR6, 0xb, URZ ;  /* 0x0000000b06077899 */ /* 0x000fe4000800063f */
[----:B------:R-:W-:Y:S02]  /*0300*/  USHF.L.U32 UR6, UR6, 0x1, URZ ;  /* 0x0000000106067899 */ /* 0x000fe4000800063f */
[----:B0-----:R-:W-:Y:S02]  /*0310*/  ULEA UR9, UR9, UR4, 0x18 ;  /* 0x0000000409097291 */ /* 0x001fe4000f8ec03f */
[----:B------:R-:W-:-:S04]  /*0320*/  UIADD3 UR4, -UR5, 0x100000, URZ ;  /* 0x0010000005047890 */ /* 0x000fc8000fffe13f */
[----:B------:R-:W-:Y:S02]  /*0330*/  USHF.L.U32 UR5, UR4, 0xb, URZ ;  /* 0x0000000b04057899 */ /* 0x000fe4000800063f */
[----:B------:R-:W-:Y:S01]  /*0340*/  USHF.L.U32 UR4, UR4, 0x1, URZ ;  /* 0x0000000104047899 */ /* 0x000fe2000800063f */
[----:B------:R-:W0:Y:S11]  /*0350*/  FENCE.VIEW.ASYNC.S ;  /* 0x00000000000073c6 */ /* 0x000e360000000000 */
[----:B0-----:R0:W1:Y:S01]  /*0360*/  SYNCS.EXCH.64 URZ, [UR9], UR4 ;  /* 0x00000004093f75b2 */ /* 0x0010620008000100 */
[----:B------:R0:W2:Y:S01]  /*0370*/  SYNCS.EXCH.64 URZ, [UR9+0x90], UR6 ;  /* 0x00009006093f75b2 */ /* 0x0000a20008000100 */
[----:B------:R0:W3:Y:S01]  /*0380*/  SYNCS.EXCH.64 URZ, [UR9+0x8], UR4 ;  /* 0x00000804093f75b2 */ /* 0x0000e20008000100 */
[----:B------:R0:W4:Y:S01]  /*0390*/  SYNCS.EXCH.64 URZ, [UR9+0x98], UR6 ;  /* 0x00009806093f75b2 */ /* 0x0001220008000100 */
[----:B------:R0:W0:Y:S01]  /*03a0*/  SYNCS.EXCH.64 URZ, [UR9+0x10], UR4 ;  /* 0x00001004093f75b2 */ /* 0x0000220008000100 */
        /* <DEDUP_REMOVED lines=31> */
[----:B-1234-:R-:W-:Y:S01]  /*05a0*/  NOP ;  /* 0x0000000000007918 */ /* 0x01efe20000000000 */
.L_x_3:
[----:B0-----:R-:W-:Y:S05]  /*05b0*/  BSYNC B0 ;  /* 0x0000000000007941 */ /* 0x001fea0003800000 */
.L_x_2:
[----:B------:R-:W-:Y:S01]  /*05c0*/  LOP3.LUT R2, R2, 0xffffff80, RZ, 0xc0, !PT ;  /* 0xffffff8002027812 */ /* 0x000fe200078ec0ff */
[----:B------:R-:W0:Y:S01]  /*05d0*/  SHFL.IDX PT, R0, R0, RZ, 0x1f ;  /* 0x00001fff00007589 */ /* 0x000e2200000e0000 */
[----:B------:R-:W1:Y:S01]  /*05e0*/  S2UR UR9, SR_CTAID.X ;  /* 0x00000000000979c3 */ /* 0x000e620000002500 */
[----:B------:R-:W-:Y:S02]  /*05f0*/  SHF.R.S32.HI R8, RZ, 0x1f, R3 ;  /* 0x0000001fff087819 */ /* 0x000fe40000011403 */
[----:B------:R-:W-:Y:S01]  /*0600*/  ELECT P0, URZ, PT ;  /* 0x00000000003f782f */ /* 0x000fe20003800000 */
[----:B------:R-:W-:Y:S01]  /*0610*/  IMAD.IADD R4, R4, 0x1, -R2 ;  /* 0x0000000104047824 */ /* 0x000fe200078e0a02 */
[----:B------:R-:W-:Y:S01]  /*0620*/  ULDC UR4, c[0x0][0x150] ;  /* 0x0000540000047ab9 */ /* 0x000fe20000000800 */
[----:B------:R-:W2:Y:S01]  /*0630*/  S2R R2, SR_CTAID.Y ;  /* 0x0000000000027919 */ /* 0x000ea20000002600 */
[----:B------:R-:W-:Y:S01]  /*0640*/  LEA.HI R8, R8, R3, RZ, 0x2 ;  /* 0x0000000308087211 */ /* 0x000fe200078f10ff */
[----:B------:R-:W-:Y:S01]  /*0650*/  NOP ;  /* 0x0000000000007918 */ /* 0x000fe20000000000 */
[----:B------:R-:W-:Y:S01]  /*0660*/  SHF.R.S32.HI R5, RZ, 0x1f, R4 ;  /* 0x0000001fff057819 */ /* 0x000fe20000011404 */
[----:B------:R-:W3:Y:S01]  /*0670*/  LDC R9, c[0x0][0x144] ;  /* 0x00005100ff097b82 */ /* 0x000ee20000000800 */
[----:B------:R-:W-:Y:S01]  /*0680*/  LOP3.LUT R8, R8, 0x3ffffffc, RZ, 0xc0, !PT ;  /* 0x3ffffffc08087812 */ /* 0x000fe200078ec0ff */
[----:B------:R-:W-:Y:S01]  /*0690*/  NOP ;  /* 0x0000000000007918 */ /* 0x000fe20000000000 */
[----:B------:R-:W-:-:S03]  /*06a0*/  LEA.HI R5, R5, R4, RZ, 0x3 ;  /* 0x0000000405057211 */ /* 0x000fc600078f18ff */
[----:B------:R-:W-:Y:S01]  /*06b0*/  IMAD.IADD R8, R3, 0x1, -R8 ;  /* 0x0000000103087824 */ /* 0x000fe200078e0a08 */
[--C-:B------:R-:W-:Y:S01]  /*06c0*/  SHF.R.S32.HI R6, RZ, 0x3, R5.reuse ;  /* 0x00000003ff067819 */ /* 0x100fe20000011405 */
[----:B------:R-:W4:Y:S01]  /*06d0*/  LDC R11, c[0x0][0x148] ;  /* 0x00005200ff0b7b82 */ /* 0x000f220000000800 */
[----:B------:R-:W-:-:S04]  /*06e0*/  SHF.R.S32.HI R5, RZ, 0x1f, R5 ;  /* 0x0000001fff057819 */ /* 0x000fc80000011405 */
[----:B------:R-:W-:Y:S02]  /*06f0*/  LEA.HI R5, R5, R6, RZ, 0x2 ;  /* 0x0000000605057211 */ /* 0x000fe400078f10ff */
[----:B0-----:R-:W-:Y:S02]  /*0700*/  ISETP.NE.OR P0, PT, R0, RZ, !P0 ;  /* 0x000000ff0000720c */ /* 0x001fe40004705670 */
[----:B-1----:R-:W-:Y:S02]  /*0710*/  I2FP.F32.U32 R0, UR9 ;  /* 0x0000000900007c45 */ /* 0x002fe40008201000 */
[----:B------:R-:W-:-:S03]  /*0720*/  LOP3.LUT R5, R5, 0xfffffffc, RZ, 0xc0, !PT ;  /* 0xfffffffc05057812 */ /* 0x000fc600078ec0ff */
[----:B------:R-:W-:Y:S01]  /*0730*/  FMUL R7, R0, UR4 ;  /* 0x0000000400077c20 */ /* 0x000fe20008400000 */
[----:B------:R-:W-:Y:S01]  /*0740*/  ULDC UR4, c[0x0][0x154] ;  /* 0x0000550000047ab9 */ /* 0x000fe20000000800 */
[----:B------:R-:W-:-:S04]  /*0750*/  IMAD.IADD R5, R6, 0x1, -R5 ;  /* 0x0000000106057824 */ /* 0x000fc800078e0a05 */
[----:B------:R-:W-:Y:S01]  /*0760*/  IMAD R5, R8, 0x4, R5 ;  /* 0x0000000408057824 */ /* 0x000fe200078e0205 */
[----:B------:R-:W0:Y:S01]  /*0770*/  F2I.U32.TRUNC.NTZ R7, R7 ;  /* 0x0000000700077305 */ /* 0x000e22000020f000 */
[----:B------:R-:W-:Y:S01]  /*0780*/  VOTEU.ALL UP0, P0 ;  /* 0x00000000003f7886 */ /* 0x000fe20000000000 */
[----:B------:R-:W-:Y:S01]  /*0790*/  VOTEU.ALL UP1, P0 ;  /* 0x00000000003f7886 */ /* 0x000fe20000020000 */
[----:B------:R-:W-:-:S03]  /*07a0*/  IMAD.SHL.U32 R0, R5, 0x4, RZ ;  /* 0x0000000405007824 */ /* 0x000fc600078e00ff */
[----:B------:R-:W1:Y:S01]  /*07b0*/  @!UP0 S2UR UR7, SR_CgaCtaId ;  /* 0x00000000000789c3 */ /* 0x000e620000008800 */
[----:B------:R-:W-:Y:S01]  /*07c0*/  @!UP0 UMOV UR6, 0x400 ;  /* 0x0000040000068882 */ /* 0x000fe20000000000 */
[----:B------:R-:W-:Y:S02]  /*07d0*/  LOP3.LUT R10, R5, 0xc, R0, 0x78, !PT ;  /* 0x0000000c050a7812 */ /* 0x000fe400078e7800 */
[----:B--2---:R-:W-:Y:S02]  /*07e0*/  I2FP.F32.U32 R5, R2 ;  /* 0x0000000200057245 */ /* 0x004fe40000201000 */
[----:B------:R-:W-:Y:S01]  /*07f0*/  SHF.R.S32.HI R0, RZ, 0x1f, R10 ;  /* 0x0000001fff007819 */ /* 0x000fe2000001140a */
[----:B------:R2:W-:Y:S01]  /*0800*/  STL [R1+0x7c], R10 ;  /* 0x00007c0a01007387 */ /* 0x0005e20000100800 */
[----:B0-----:R-:W-:Y:S02]  /*0810*/  IMAD.MOV R6, RZ, RZ, -R7 ;  /* 0x000000ffff067224 */ /* 0x001fe400078e0a07 */
[----:B------:R-:W-:Y:S01]  /*0820*/  FMUL R8, R5, UR4 ;  /* 0x0000000405087c20 */ /* 0x000fe20008400000 */
[----:B------:R-:W-:Y:S01]  /*0830*/  LEA.HI R5, R0, R10, RZ, 0x3 ;  /* 0x0000000a00057211 */ /* 0x000fe200078f18ff */
[----:B------:R-:W-:Y:S01]  /*0840*/  UMOV UR4, 0x20 ;  /* 0x0000002000047882 */ /* 0x000fe20000000000 */
[----:B---3--:R-:W-:Y:S01]  /*0850*/  IMAD R0, R9, R6, UR9 ;  /* 0x0000000909007e24 */ /* 0x008fe2000f8e0206 */
[----:B------:R-:W-:-:S04]  /*0860*/  @!UP0 UIADD3 UR4, -UR4, 0x100000, URZ ;  /* 0x0010000004048890 */ /* 0x000fc8000fffe13f */
[----:B------:R-:W-:Y:S02]  /*0870*/  @!UP0 USHF.L.U32 UR5, UR4, 0xb, URZ ;  /* 0x0000000b04058899 */ /* 0x000fe4000800063f */
[----:B------:R-:W-:Y:S01]  /*0880*/  @!UP0 USHF.L.U32 UR4, UR4, 0x1, URZ ;  /* 0x0000000104048899 */ /* 0x000fe2000800063f */
[----:B------:R-:W-:Y:S01]  /*0890*/  LOP3.LUT R6, R5, 0xfffffff8, RZ, 0xc0, !PT ;  /* 0xfffffff805067812 */ /* 0x000fe200078ec0ff */
[----:B------:R-:W0:Y:S01]  /*08a0*/  F2I.U32.TRUNC.NTZ R8, R8 ;  /* 0x0000000800087305 */ /* 0x000e22000020f000 */
[----:B------:R-:W3:Y:S03]  /*08b0*/  LDC R9, c[0x0][0x140] ;  /* 0x00005000ff097b82 */ /* 0x000ee60000000800 */
[----:B------:R-:W-:Y:S01]  /*08c0*/  IMAD.IADD R7, R10, 0x1, -R6 ;  /* 0x000000010a077824 */ /* 0x000fe200078e0a06 */
[----:B-1----:R-:W-:-:S04]  /*08d0*/  @!UP0 ULEA UR6, UR7, UR6, 0x18 ;  /* 0x0000000607068291 */ /* 0x002fc8000f8ec03f */
[----:B------:R-:W-:Y:S01]  /*08e0*/  ISETP.NE.AND P2, PT, R7, R0, PT ;  /* 0x000000000700720c */ /* 0x000fe20003f45270 */
[----:B------:R-:W-:Y:S01]  /*08f0*/  VOTEU.ALL UP0, P0 ;  /* 0x00000000003f7886 */ /* 0x000fe20000000000 */
[----:B------:R-:W-:Y:S01]  /*0900*/  LOP3.LUT P0, RZ, R4, 0x7, RZ, 0xc0, !PT ;  /* 0x0000000704ff7812 */ /* 0x000fe2000780c0ff */
[----:B------:R-:W-:Y:S02]  /*0910*/  IMAD.MOV.U32 R4, RZ, RZ, 0x1 ;  /* 0x00000001ff047424 */ /* 0x000fe400078e00ff */
[----:B0-----:R-:W-:Y:S01]  /*0920*/  IMAD.MOV R12, RZ, RZ, -R8 ;  /* 0x000000ffff0c7224 */ /* 0x001fe200078e0a08 */
[----:B------:R-:W-:-:S03]  /*0930*/  ISETP.LT.U32.AND P0, PT, R10, 0x8, !P0 ;  /* 0x000000080a00780c */ /* 0x000fc60004701070 */
[----:B----4-:R-:W-:Y:S01]  /*0940*/  IMAD R6, R11, R12, R2 ;  /* 0x0000000c0b067224 */ /* 0x010fe200078e0202 */
[----:B------:R-:W0:Y:S02]  /*0950*/  FENCE.VIEW.ASYNC.S ;  /* 0x00000000000073c6 */ /* 0x000e240000000000 */
[----:B0-----:R2:W0:Y:S01]  /*0960*/  @!UP0 SYNCS.EXCH.64 URZ, [UR6+0x130], UR4 ;  /* 0x00013004063f85b2 */ /* 0x0014220008000100 */
[----:B------:R-:W-:Y:S02]  /*0970*/  @P2 SHF.R.S32.HI R5, RZ, 0x3, R5 ;  /* 0x00000003ff052819 */ /* 0x000fe40000011405 */
[----:B---3--:R-:W-:Y:S02]  /*0980*/  ISETP.EQ.U32.AND P5, PT, R9, 0x1, PT ;  /* 0x000000010900780c */ /* 0x008fe40003fa2070 */
[----:B------:R-:W-:Y:S02]  /*0990*/  @P2 ISETP.NE.AND P3, PT, R5, R6, PT ;  /* 0x000000060500220c */ /* 0x000fe40003f65270 */
[----:B------:R-:W-:-:S02]  /*09a0*/  SEL R5, RZ, 0x1, !P0 ;  /* 0x00000001ff057807 */ /* 0x000fc40004000000 */
[----:B------:R-:W-:-:S04]  /*09b0*/  @P2 SEL R4, RZ, 0x1, P3 ;  /* 0x00000001ff042807 */ /* 0x000fc80001800000 */
[----:B------:R-:W-:Y:S01]  /*09c0*/  LOP3.LUT R4, R4, R5, RZ, 0xc0, !PT ;  /* 0x0000000504047212 */ /* 0x000fe200078ec0ff */
[----:B------:R2:W1:Y:S01]  /*09d0*/  @!UP1 SYNCS.EXCH.64 URZ, [UR6+0x138], UR4 ;  /* 0x00013804063f95b2 */ /* 0x0004620008000100 */
[----:B------:R-:W-:-:S03]  /*09e0*/  NOP ;  /* 0x0000000000007918 */ /* 0x000fc60000000000 */
[----:B------:R2:W-:Y:S01]  /*09f0*/  STL [R1+0x78], R4 ;  /* 0x0000780401007387 */ /* 0x0005e20000100800 */
[----:B0-----:R-:W-:Y:S05]  /*0a00*/  @!P5 BRA `(.L_x_4) ;  /* 0x000000000008d947 */ /* 0x001fea0003800000 */
[----:B-1----:R-:W-:Y:S01]  /*0a10*/  UCGABAR_ARV ;  /* 0x00000000000079c7 */ /* 0x002fe20008000000 */
[----:B------:R-:W-:Y:S05]  /*0a20*/  BRA `(.L_x_5) ;  /* 0x0000000000047947 */ /* 0x000fea0003800000 */
.L_x_4:
[----:B-1----:R-:W-:Y:S01]  /*0a30*/  NOP ;  /* 0x0000000000007918 */ /* 0x002fe20000000000 */
.L_x_5:
[----:B------:R-:W0:Y:S01]  /*0a40*/  LDC R3, c[0x0][0x65c] ;  /* 0x00019700ff037b82 */ /* 0x000e220000000800 */
[----:B--2---:R-:W-:Y:S02]  /*0a50*/  IMAD.U32 R4, RZ, RZ, UR9 ;  /* 0x00000009ff047e24 */ /* 0x004fe4000f8e00ff */
[----:B------:R-:W-:Y:S01]  /*0a60*/  IMAD.MOV.U32 R5, RZ, RZ, RZ ;  /* 0x000000ffff057224 */ /* 0x000fe200078e00ff */
[----:B0-----:R-:W-:-:S13]  /*0a70*/  ISETP.NE.AND P4, PT, R3, 0x1, PT ;  /* 0x000000010300780c */ /* 0x001fda0003f85270 */
[----:B------:R-:W0:Y:S01]  /*0a80*/  @P4 LDC R7, c[0x0][0x10] ;  /* 0x00000400ff074b82 */ /* 0x000e220000000800 */
[----:B------:R-:W-:Y:S02]  /*0a90*/  @P4 IMAD.MOV.U32 R3, RZ, RZ, RZ ;  /* 0x000000ffff034224 */ /* 0x000fe400078e00ff */
[----:B------:R-:W-:-:S05]  /*0aa0*/  @P4 IMAD.MOV.U32 R13, RZ, RZ, RZ ;  /* 0x000000ffff0d4224 */ /* 0x000fca00078e00ff */
[----:B------:R-:W1:Y:S01]  /*0ab0*/  @!P4 LDC R9, c[0x0][0xc] ;  /* 0x00000300ff09cb82 */ /* 0x000e620000000800 */
[----:B0-----:R-:W-:-:S04]  /*0ac0*/  @P4 IMAD.WIDE.U32 R6, R7, UR9, R2 ;  /* 0x0000000907064c25 */ /* 0x001fc8000f8e0002 */
[----:B------:R-:W-:Y:S02]  /*0ad0*/  @P4 IMAD.MOV.U32 R19, RZ, RZ, R6 ;  /* 0x000000ffff134224 */ /* 0x000fe400078e0006 */
[----:B------:R-:W-:Y:S02]  /*0ae0*/  @P4 IMAD.IADD R23, R7, 0x1, R13 ;  /* 0x0000000107174824 */ /* 0x000fe400078e020d */
[----:B-1----:R-:W-:-:S04]  /*0af0*/  @!P4 IMAD.WIDE.U32 R4, R2, R9, R4 ;  /* 0x000000090204c225 */ /* 0x002fc800078e0004 */
[----:B------:R-:W-:Y:S02]  /*0b00*/  @!P4 IMAD.MOV.U32 R19, RZ, RZ, R4 ;  /* 0x000000ffff13c224 */ /* 0x000fe400078e0004 */
[----:B------:R-:W-:-:S03]  /*0b10*/  @!P4 IMAD.MOV.U32 R23, RZ, RZ, R5 ;  /* 0x000000ffff17c224 */ /* 0x000fc600078e0005 */
[----:B------:R0:W-:Y:S04]  /*0b20*/  STL [R1+0x84], R19 ;  /* 0x0000841301007387 */ /* 0x0001e80000100800 */
[----:B------:R0:W-:Y:S01]  /*0b30*/  STL [R1+0x80], R23 ;  /* 0x0000801701007387 */ /* 0x0001e20000100800 */
[----:B------:R-:W-:Y:S05]  /*0b40*/  @!P5 BRA `(.L_x_6) ;  /* 0x00000000000cd947 */ /* 0x000fea0003800000 */
[----:B------:R-:W-:Y:S01]  /*0b50*/  UCGABAR_WAIT ;  /* 0x0000000000007dc7 */ /* 0x000fe20008000000 */
[----:B------:R-:W-:Y:S01]  /*0b60*/  CCTL.IVALL ;  /* 0x00000000ff00798f */ /* 0x000fe20002000000 */
[----:B------:R-:W-:Y:S05]  /*0b70*/  BRA `(.L_x_7) ;  /* 0x0000000000047947 */ /* 0x000fea0003800000 */
.L_x_6:
[----:B------:R-:W-:Y:S06]  /*0b80*/  BAR.SYNC.DEFER_BLOCKING 0x0 ;  /* 0x0000000000007b1d */ /* 0x000fec0000010000 */
.L_x_7:
[----:B------:R-:W-:Y:S05]  /*0b90*/  @!P1 BRA `(.L_x_8) ;  /* 0x000000e000f49947 */ /* 0x000fea0003800000 */
[----:B------:R-:W-:-:S06]  /*0ba0*/  UISETP.GT.U32.AND UP0, UPT, UR10, 0x1, UPT ;  /* 0x000000010a00788c */ /* 0x000fcc000bf04070 */
[----:B------:R-:W-:-:S13]  /*0bb0*/  PLOP3.LUT P0, PT, PT, PT, UP0, 0x80, 0x0 ;  /* 0x000000000000781c */ /* 0x000fda0003f0f008 */
[----:B------:R-:W-:Y:S05]  /*0bc0*/  @P0 EXIT ;  /* 0x000000000000094d */ /* 0x000fea0003800000 */
[----:B------:R-:W-:Y:S01]  /*0bd0*/  IMAD.MOV.U32 R6, RZ, RZ, -0x1 ;  /* 0xffffffffff067424 */ /* 0x000fe200078e00ff */
[----:B------:R-:W-:Y:S01]  /*0be0*/  ULDC.64 UR4, c[0x0][0x650] ;  /* 0x0001940000047ab9 */ /* 0x000fe20000000a00 */
[----:B------:R-:W-:Y:S01]  /*0bf0*/  IMAD.MOV.U32 R5, RZ, RZ, -0x1 ;  /* 0xffffffffff057424 */ /* 0x000fe200078e00ff */
[----:B------:R-:W-:Y:S01]  /*0c00*/  ISETP.GE.U32.AND P0, PT, R19, UR4, PT ;  /* 0x0000000413007c0c */ /* 0x000fe2000bf06070 */
[----:B------:R-:W-:Y:S01]  /*0c10*/  UMOV UR22, 0xffffffff ;  /* 0xffffffff00167882 */ /* 0x000fe20000000000 */
[----:B------:R1:W-:Y:S01]  /*0c20*/  STL [R1+0x8c], R6 ;  /* 0x00008c0601007387 */ /* 0x0003e20000100800 */
[----:B------:R-:W-:Y:S02]  /*0c30*/  PRMT R4, RZ, 0x7610, R4 ;  /* 0x00007610ff047816 */ /* 0x000fe40000000004 */
[----:B------:R-:W-:Y:S01]  /*0c40*/  ISETP.GE.U32.AND.EX P0, PT, R23, UR5, PT, P0 ;  /* 0x0000000517007c0c */ /* 0x000fe2000bf06100 */
[----:B------:R1:W-:-:S12]  /*0c50*/  STL [R1+0x88], R5 ;  /* 0x0000880501007387 */ /* 0x0003d80000100800 */
[----:B-1----:R-:W-:Y:S05]  /*0c60*/  @P0 BRA `(.L_x_9) ;  /* 0x0000000400380947 */ /* 0x002fea0003800000 */
[----:B------:R-:W1:Y:S01]  /*0c70*/  LDC.64 R14, c[0x0][0x628] ;  /* 0x00018a00ff0e7b82 */ /* 0x000e620000000a00 */
[----:B------:R-:W-:Y:S02]  /*0c80*/  IMAD.MOV.U32 R4, RZ, RZ, R19 ;  /* 0x000000ffff047224 */ /* 0x000fe400078e0013 */
[----:B------:R-:W-:-:S05]  /*0c90*/  IMAD.MOV.U32 R5, RZ, RZ, R23 ;  /* 0x000000ffff057224 */ /* 0x000fca00078e0017 */
[----:B------:R-:W2:Y:S08]  /*0ca0*/  LDC R10, c[0x0][0x630] ;  /* 0x00018c00ff0a7b82 */ /* 0x000eb00000000800 */
[----:B------:R-:W3:Y:S01]  /*0cb0*/  LDC.64 R16, c[0x0][0x620] ;  /* 0x00018800ff107b82 */ /* 0x000ee20000000a00 */
[----:B-1----:R-:W-:-:S04]  /*0cc0*/  ISETP.NE.U32.AND P0, PT, R14, RZ, PT ;  /* 0x000000ff0e00720c */ /* 0x002fc80003f05070 */
[----:B------:R-:W-:-:S13]  /*0cd0*/  ISETP.NE.AND.EX P0, PT, R15, RZ, PT, P0 ;  /* 0x000000ff0f00720c */ /* 0x000fda0003f05300 */
[----:B--23--:R-:W-:Y:S05]  /*0ce0*/  @!P0 BRA `(.L_x_10) ;  /* 0x0000000000288947 */ /* 0x00cfea0003800000 */
[----:B------:R-:W1:Y:S02]  /*0cf0*/  LDC R9, c[0x0][0x634] ;  /* 0x00018d00ff097b82 */ /* 0x000e640000000800 */
[----:B-1----:R-:W-:-:S05]  /*0d00*/  IADD3 R9, P0, R19, R9, RZ ;  /* 0x0000000913097210 */ /* 0x002fca0007f1e0ff */
[----:B------:R-:W-:-:S04]  /*0d10*/  IMAD.X R13, RZ, RZ, R23, P0 ;  /* 0x000000ffff0d7224 */ /* 0x000fc800000e0617 */
[----:B------:R-:W-:-:S04]  /*0d20*/  IMAD.WIDE.U32 R4, R13, R14, RZ ;  /* 0x0000000e0d047225 */ /* 0x000fc800078e00ff */
[----:B------:R-:W-:-:S04]  /*0d30*/  IMAD.WIDE.U32 R6, P0, R9, R15, R4 ;  /* 0x0000000f09067225 */ /* 0x000fc80007800004 */
[----:B------:R-:W-:-:S04]  /*0d40*/  IMAD.WIDE.U32 R4, R9, R14, RZ ;  /* 0x0000000e09047225 */ /* 0x000fc800078e00ff */
[----:B------:R-:W-:Y:S01]  /*0d50*/  IMAD.X R9, RZ, RZ, RZ, P0 ;  /* 0x000000ffff097224 */ /* 0x000fe200000e06ff */
[----:B------:R-:W-:Y:S01]  /*0d60*/  IADD3 RZ, P0, R5, R6, RZ ;  /* 0x0000000605ff7210 */ /* 0x000fe20007f1e0ff */
[----:B------:R-:W-:-:S04]  /*0d70*/  IMAD.MOV.U32 R8, RZ, RZ, R7 ;  /* 0x000000ffff087224 */ /* 0x000fc800078e0007 */
[----:B------:R-:W-:-:S08]  /*0d80*/  IMAD.WIDE.U32.X R4, R13, R15, R8, P0 ;  /* 0x0000000f0d047225 */ /* 0x000fd000000e0408 */
.L_x_10:
[----:B------:R-:W1:Y:S01]  /*0d90*/  LDC.64 R20, c[0x0][0x640] ;  /* 0x00019000ff147b82 */ /* 0x000e620000000a00 */
[-C--:B------:R-:W-:Y:S01]  /*0da0*/  SHF.R.U64 R22, R4, R10.reuse, R5 ;  /* 0x0000000a04167219 */ /* 0x080fe20000001205 */
[----:B------:R-:W-:Y:S01]  /*0db0*/  IMAD.MOV.U32 R4, RZ, RZ, R19 ;  /* 0x000000ffff047224 */ /* 0x000fe200078e0013 */
[----:B------:R-:W-:Y:S01]  /*0dc0*/  SHF.R.U32.HI R3, RZ, R10, R5 ;  /* 0x0000000aff037219 */ /* 0x000fe20000011605 */
[----:B------:R-:W-:Y:S01]  /*0dd0*/  IMAD.MOV.U32 R5, RZ, RZ, R23 ;  /* 0x000000ffff057224 */ /* 0x000fe200078e0017 */
[----:B------:R-:W-:Y:S01]  /*0de0*/  IADD3 R7, P0, RZ, -R22, RZ ;  /* 0x80000016ff077210 */ /* 0x000fe20007f1e0ff */
[----:B0-----:R-:W-:Y:S02]  /*0df0*/  IMAD R23, R11, R12, R2 ;  /* 0x0000000c0b177224 */ /* 0x001fe400078e0202 */
[----:B------:R-:W0:Y:S01]  /*0e00*/  LDC R8, c[0x0][0x618] ;  /* 0x00018600ff087b82 */ /* 0x000e220000000800 */
[----:B------:R-:W-:Y:S02]  /*0e10*/  IMAD.MOV.U32 R11, RZ, RZ, 0x1 ;  /* 0x00000001ff0b7424 */ /* 0x000fe400078e00ff */
[----:B------:R-:W-:-:S02]  /*0e20*/  IMAD.X R3, RZ, RZ, ~R3, P0 ;  /* 0x000000ffff037224 */ /* 0x000fc400000e0e03 */
[----:B------:R-:W-:-:S03]  /*0e30*/  IMAD.WIDE.U32 R4, R7, R16, R4 ;  /* 0x0000001007047225 */ /* 0x000fc600078e0004 */
[----:B------:R-:W2:Y:S01]  /*0e40*/  LDC R14, c[0x0][0x608] ;  /* 0x00018200ff0e7b82 */ /* 0x000ea20000000800 */
[----:B------:R-:W-:-:S04]  /*0e50*/  IMAD R6, R3, R16, RZ ;  /* 0x0000001003067224 */ /* 0x000fc800078e02ff */
[----:B------:R-:W-:-:S03]  /*0e60*/  IMAD R3, R7, R17, R6 ;  /* 0x0000001107037224 */ /* 0x000fc600078e0206 */
[----:B------:R-:W3:Y:S01]  /*0e70*/  LDC R18, c[0x0][0x658] ;  /* 0x00019600ff127b82 */ /* 0x000ee20000000800 */
[----:B------:R-:W-:Y:S01]  /*0e80*/  IMAD.IADD R3, R5, 0x1, R3 ;  /* 0x0000000105037824 */ /* 0x000fe200078e0203 */
[----:B-1----:R-:W-:Y:S01]  /*0e90*/  ISETP.NE.U32.AND P0, PT, R20, RZ, PT ;  /* 0x000000ff1400720c */ /* 0x002fe20003f05070 */
[----:B------:R-:W-:-:S03]  /*0ea0*/  IMAD.MOV.U32 R5, RZ, RZ, -0x1 ;  /* 0xffffffffff057424 */ /* 0x000fc600078e00ff */
[----:B------:R-:W-:Y:S02]  /*0eb0*/  ISETP.NE.AND.EX P0, PT, R21, RZ, PT, P0 ;  /* 0x000000ff1500720c */ /* 0x000fe40003f05300 */
[----:B------:R-:W1:Y:S01]  /*0ec0*/  LDC R13, c[0x0][0x600] ;  /* 0x00018000ff0d7b82 */ /* 0x000e620000000800 */
[-CC-:B0-----:R-:W-:Y:S02]  /*0ed0*/  SHF.R.U64 R10, R4, R8.reuse, R3.reuse ;  /* 0x00000008040a7219 */ /* 0x181fe40000001203 */
[----:B------:R-:W-:-:S05]  /*0ee0*/  SHF.R.U32.HI R3, RZ, R8, R3 ;  /* 0x00000008ff037219 */ /* 0x000fca0000011603 */
[----:B------:R-:W0:Y:S01]  /*0ef0*/  LDC R15, c[0x0][0x648] ;  /* 0x00019200ff0f7b82 */ /* 0x000e220000000800 */
[-CC-:B--2---:R-:W-:Y:S02]  /*0f00*/  SHF.R.U64 R19, R10, R14.reuse, R3.reuse ;  /* 0x0000000e0a137219 */ /* 0x184fe40000001203 */
[----:B------:R-:W-:-:S05]  /*0f10*/  SHF.R.U32.HI R3, RZ, R14, R3 ;  /* 0x0000000eff037219 */ /* 0x000fca0000011603 */
[----:B------:R-:W2:Y:S01]  /*0f20*/  LDC R17, c[0x0][0x638] ;  /* 0x00018e00ff117b82 */ /* 0x000ea20000000800 */
[-C--:B---3--:R-:W-:Y:S02]  /*0f30*/  SHF.L.U32 R2, R5, R18.reuse, RZ ;  /* 0x0000001205027219 */ /* 0x088fe400000006ff */
[--C-:B------:R-:W-:Y:S02]  /*0f40*/  SHF.R.U64 R12, R19, R18, R3.reuse ;  /* 0x00000012130c7219 */ /* 0x100fe40000001203 */
[----:B------:R-:W-:Y:S02]  /*0f50*/  LOP3.LUT R8, RZ, R2, RZ, 0x33, !PT ;  /* 0x00000002ff087212 */ /* 0x000fe400078e33ff */
[----:B------:R-:W-:Y:S01]  /*0f60*/  SHF.R.U32.HI R3, RZ, R18, R3 ;  /* 0x00000012ff037219 */ /* 0x000fe20000011603 */
[----:B------:R-:W3:Y:S01]  /*0f70*/  LDC R16, c[0x0][0x610] ;  /* 0x00018400ff107b82 */ /* 0x000ee20000000800 */
[----:B------:R-:W-:Y:S01]  /*0f80*/  IMAD.MOV.U32 R2, RZ, RZ, R12 ;  /* 0x000000ffff027224 */ /* 0x000fe200078e000c */
[----:B------:R-:W-:Y:S06]  /*0f90*/  @!P0 BRA `(.L_x_11) ;  /* 0x0000000000288947 */ /* 0x000fec0003800000 */
[----:B------:R-:W4:Y:S02]  /*0fa0*/  LDC R7, c[0x0][0x64c] ;  /* 0x00019300ff077b82 */ /* 0x000f240000000800 */
[----:B----4-:R-:W-:-:S05]  /*0fb0*/  IADD3 R7, P0, R12, R7, RZ ;  /* 0x000000070c077210 */ /* 0x010fca0007f1e0ff */
        /* <DEDUP_REMOVED lines=8> */
.L_x_11:
[----:B0-----:R-:W-:Y:S01]  /*1040*/  SHF.R.U64 R4, R2, R15, R3 ;  /* 0x0000000f02047219 */ /* 0x001fe20000001203 */
[----:B-1----:R-:W-:Y:S01]  /*1050*/  VIADD R5, R13, 0xffffffff ;  /* 0xffffffff0d057836 */ /* 0x002fe20000000000 */
[----:B------:R-:W-:Y:S02]  /*1060*/  SHF.L.U32 R2, R11, R18, RZ ;  /* 0x000000120b027219 */ /* 0x000fe400000006ff */
[----:B------:R-:W-:Y:S01]  /*1070*/  LOP3.LUT R3, R19, R8, RZ, 0xc0, !PT ;  /* 0x0000000813037212 */ /* 0x000fe200078ec0ff */
[----:B------:R-:W-:Y:S01]  /*1080*/  IMAD.MOV R6, RZ, RZ, -R4 ;  /* 0x000000ffff067224 */ /* 0x000fe200078e0a04 */
[----:B------:R-:W-:Y:S02]  /*1090*/  SEL R0, R0, R23, !P4 ;  /* 0x0000001700007207 */ /* 0x000fe40006000000 */
[----:B------:R-:W-:Y:S01]  /*10a0*/  LOP3.LUT R5, R10, R5, RZ, 0xc0, !PT ;  /* 0x000000050a057212 */ /* 0x000fe200078ec0ff */
[----:B------:R-:W-:Y:S01]  /*10b0*/  IMAD R3, R2, R4, R3 ;  /* 0x0000000402037224 */ /* 0x000fe200078e0203 */
[----:B------:R-:W-:Y:S01]  /*10c0*/  R2UR UR22, R22 ;  /* 0x00000000161672ca */ /* 0x000fe200000e0000 */
[----:B--2---:R-:W-:-:S02]  /*10d0*/  IMAD R2, R6, R17, R12 ;  /* 0x0000001106027224 */ /* 0x004fc400078e020c */
[----:B---3--:R-:W-:Y:S02]  /*10e0*/  IMAD R0, R3, R16, R0 ;  /* 0x0000001003007224 */ /* 0x008fe400078e0200 */
[----:B------:R-:W-:Y:S02]  /*10f0*/  IMAD R3, R2, R13, R5 ;  /* 0x0000000d02037224 */ /* 0x000fe400078e0205 */
[----:B------:R-:W-:-:S03]  /*1100*/  IMAD.MOV.U32 R4, RZ, RZ, 0x1 ;  /* 0x00000001ff047424 */ /* 0x000fc600078e00ff */
[----:B------:R-:W-:Y:S02]  /*1110*/  SEL R2, R3, R0, !P4 ;  /* 0x0000000003027207 */ /* 0x000fe40006000000 */
[----:B------:R-:W-:-:S03]  /*1120*/  SEL R0, R0, R3, !P4 ;  /* 0x0000000300007207 */ /* 0x000fc60006000000 */
[----:B------:R1:W-:Y:S04]  /*1130*/  STL [R1+0x88], R2 ;  /* 0x0000880201007387 */ /* 0x0003e80000100800 */
[----:B------:R1:W-:Y:S02]  /*1140*/  STL [R1+0x8c], R0 ;  /* 0x00008c0001007387 */ /* 0x0003e40000100800 */
.L_x_9:
[----:B------:R-:W-:-:S08]  /*1150*/  NOP ;  /* 0x0000000000007918 */ /* 0x000fd00000000000 */
[----:B------:R-:W2:Y:S02]  /*1160*/  USETMAXREG.TRY_ALLOC.CTAPOOL UP0, 0xe8 ;  /* 0x000000e8000079c8 */ /* 0x000ea40008000600 */
[----:B--2---:R-:W-:-:S13]  /*1170*/  PLOP3.LUT P0, PT, PT, PT, UP0, 0x80, 0x0 ;  /* 0x000000000000781c */ /* 0x004fda0003f0f008 */
[----:B------:R-:W-:Y:S05]  /*1180*/  @!P0 BRA `(.L_x_9) ;  /* 0xfffffffc00f08947 */ /* 0x000fea000383ffff */
[----:B------:R-:W-:Y:S01]  /*1190*/  ULDC.64 UR4, c[0x0][0x598] ;  /* 0x0001660000047ab9 */ /* 0x000fe20000000a00 */
[----:B------:R-:W-:Y:S01]  /*11a0*/  ULDC.64 UR16, c[0x0][0x208] ;  /* 0x0000820000107ab9 */ /* 0x000fe20000000a00 */
[----:B------:R-:W-:-:S04]  /*11b0*/  ISETP.NE.U32.AND P0, PT, RZ, UR4, PT ;  /* 0x00000004ff007c0c */ /* 0x000fc8000bf05070 */
[----:B------:R-:W-:-:S13]  /*11c0*/  ISETP.NE.AND.EX P0, PT, RZ, UR5, PT, P0 ;  /* 0x00000005ff007c0c */ /* 0x000fda000bf05300 */
[----:B------:R-:W-:Y:S05]  /*11d0*/  @!P0 BRA `(.L_x_12) ;  /* 0x0000000000208947 */ /* 0x000fea0003800000 */
[----:B-1----:R-:W1:Y:S02]  /*11e0*/  LDC.64 R2, c[0x0][0x598] ;  /* 0x00016600ff027b82 */ /* 0x002e640000000a00 */
[----:B-1----:R-:W2:Y:S02]  /*11f0*/  LDG.E.64 R2, desc[UR16][R2.64] ;  /* 0x0000001002027981 */ /* 0x002ea4000c1e1b00 */
[----:B--2---:R-:W-:-:S04]  /*1200*/  ISETP.NE.U32.AND P0, PT, R2, RZ, PT ;  /* 0x000000ff0200720c */ /* 0x004fc80003f05070 */
[----:B------:R-:W-:-:S13]  /*1210*/  ISETP.NE.AND.EX P0, PT, R3, RZ, PT, P0 ;  /* 0x000000ff0300720c */ /* 0x000fda0003f05300 */
[----:B------:R-:W-:Y:S05]  /*1220*/  @!P0 BRA `(.L_x_12) ;  /* 0x00000000000c8947 */ /* 0x000fea0003800000 */
[----:B------:R-:W2:Y:S02]  /*1230*/  LD.E R2, desc[UR16][R2.64] ;  /* 0x0000001002027980 */ /* 0x000ea4000c101900 */
[----:B--2---:R-:W-:Y:S01]  /*1240*/  R2UR UR20, R2 ;  /* 0x00000000021472ca */ /* 0x004fe200000e0000 */
[----:B------:R-:W-:-:S14]  /*1250*/  BRA `(.L_x_13) ;  /* 0x0000000000247947 */ /* 0x000fdc0003800000 */
.L_x_12:
[----:B------:R-:W-:Y:S02]  /*1260*/  ULDC.64 UR4, c[0x0][0x588] ;  /* 0x0001620000047ab9 */ /* 0x000fe40000000a00 */
[----:B------:R-:W-:-:S04]  /*1270*/  ISETP.NE.U32.AND P0, PT, RZ, UR4, PT ;  /* 0x00000004ff007c0c */ /* 0x000fc8000bf05070 */
[----:B------:R-:W-:-:S13]  /*1280*/  ISETP.NE.AND.EX P0, PT, RZ, UR5, PT, P0 ;  /* 0x00000005ff007c0c */ /* 0x000fda000bf05300 */
[----:B------:R-:W-:Y:S05]  /*1290*/  @!P0 BRA `(.L_x_14) ;  /* 0x0000000000108947 */ /* 0x000fea0003800000 */
[----:B-1----:R-:W1:Y:S02]  /*12a0*/  LDC.64 R2, c[0x0][0x588] ;  /* 0x00016200ff027b82 */ /* 0x002e640000000a00 */
[----:B-1----:R-:W2:Y:S02]  /*12b0*/  LDG.E R2, desc[UR16][R2.64] ;  /* 0x0000001002027981 */ /* 0x002ea4000c1e1900 */
[----:B--2---:R-:W-:Y:S01]  /*12c0*/  R2UR UR20, R2 ;  /* 0x00000000021472ca */ /* 0x004fe200000e0000 */
[----:B------:R-:W-:-:S14]  /*12d0*/  BRA `(.L_x_13) ;  /* 0x0000000000047947 */ /* 0x000fdc0003800000 */
.L_x_14:
[----:B------:R-:W-:-:S05]  /*12e0*/  ULDC UR20, c[0x0][0x580] ;  /* 0x0001600000147ab9 */ /* 0x000fca0000000800 */
.L_x_13:
[----:B------:R-:W-:Y:S02]  /*12f0*/  ULDC.64 UR4, c[0x0][0x5a0] ;  /* 0x0001680000047ab9 */ /* 0x000fe40000000a00 */
        /* <DEDUP_REMOVED lines=11> */
.L_x_15:
        /* <DEDUP_REMOVED lines=8> */
.L_x_17:
[----:B------:R-:W-:-:S05]  /*1430*/  ULDC UR21, c[0x0][0x584] ;  /* 0x0001610000157ab9 */ /* 0x000fca0000000800 */
.L_x_16:
[----:B------:R-:W-:-:S13]  /*1440*/  LOP3.LUT P0, RZ, R4, 0xff, RZ, 0xc0, !PT ;  /* 0x000000ff04ff7812 */ /* 0x000fda000780c0ff */
[----:B------:R-:W-:Y:S05]  /*1450*/  @!P0 EXIT ;  /* 0x000000000000894d */ /* 0x000fea0003800000 */
[----:B------:R-:W-:Y:S01]  /*1460*/  ULDC UR4, c[0x0][0x28c] ;  /* 0x0000a30000047ab9 */ /* 0x000fe20000000800 */
[----:B------:R-:W-:Y:S02]  /*1470*/  ULOP3.LUT UR23, UR13, 0x1, URZ, 0xfc, !UPT ;  /* 0x000000010d177892 */ /* 0x000fe4000f8efc3f */
[----:B------:R-:W-:-:S04]  /*1480*/  UIADD3 UR4, UR4, 0x1f, URZ ;  /* 0x0000001f04047890 */ /* 0x000fc8000fffe03f */
[----:B------:R-:W-:-:S04]  /*1490*/  USHF.R.S32.HI UR5, URZ, 0x1f, UR4 ;  /* 0x0000001f3f057899 */ /* 0x000fc80008011404 */
[----:B------:R-:W-:-:S03]  /*14a0*/  ULEA.HI UR5, UR5, UR4, URZ, 0x5 ;  /* 0x0000000405057291 */ /* 0x000fc6000f8f283f */
[----:B------:R-:W-:Y:S01]  /*14b0*/  UMOV UR4, URZ ;  /* 0x0000003f00047c82 */ /* 0x000fe20008000000 */
[----:B------:R-:W-:-:S03]  /*14c0*/  USHF.R.S32.HI UR12, URZ, 0x5, UR5 ;  /* 0x000000053f0c7899 */ /* 0x000fc60008011405 */
[----:B------:R-:W-:-:S09]  /*14d0*/  UMOV UR5, URZ ;  /* 0x0000003f00057c82 */ /* 0x000fd20008000000 */
.L_x_300:
[----:B-1----:R-:W1:Y:S01]  /*14e0*/  S2R R0, SR_TID.X ;  /* 0x0000000000007919 */ /* 0x002e620000002100 */
[----:B--2---:R-:W2:Y:S01]  /*14f0*/  S2UR UR11, SR_CgaCtaId ;  /* 0x00000000000b79c3 */ /* 0x004ea20000008800 */
[----:B------:R-:W-:Y:S01]  /*1500*/  UMOV UR14, 0x400 ;  /* 0x00000400000e7882 */ /* 0x000fe20000000000 */
[----:B------:R-:W-:Y:S01]  /*1510*/  UMOV UR6, URZ ;  /* 0x0000003f00067c82 */ /* 0x000fe20008000000 */
[----:B------:R-:W-:Y:S01]  /*1520*/  STL [R1+0x74], RZ ;  /* 0x000074ff01007387 */ /* 0x000fe20000100800 */
[----:B------:R-:W-:Y:S01]  /*1530*/  UMOV UR7, URZ ;  /* 0x0000003f00077c82 */ /* 0x000fe20008000000 */
[----:B------:R-:W-:Y:S01]  /*1540*/  UMOV UR8, URZ ;  /* 0x0000003f00087c82 */ /* 0x000fe20008000000 */
[----:B------:R-:W-:Y:S01]  /*1550*/  UMOV UR18, UR5 ;  /* 0x0000000500127c82 */ /* 0x000fe20008000000 */
[----:B------:R-:W-:Y:S01]  /*1560*/  STL [R1+0x70], RZ ;  /* 0x000070ff01007387 */ /* 0x000fe20000100800 */
[----:B---3--:R-:W3:Y:S01]  /*1570*/  LDC R2, c[0x0][0x28c] ;  /* 0x0000a300ff027b82 */ /* 0x008ee20000000800 */
[----:B------:R-:W-:-:S02]  /*1580*/  CS2R R4, SRZ ;  /* 0x0000000000047805 */ /* 0x000fc4000001ff00 */
[----:B------:R-:W-:Y:S01]  /*1590*/  CS2R R6, SRZ ;  /* 0x0000000000067805 */ /* 0x000fe2000001ff00 */
[----:B------:R-:W-:Y:S01]  /*15a0*/  STL [R1+0x6c], RZ ;  /* 0x00006cff01007387 */ /* 0x000fe20000100800 */
[----:B------:R-:W-:Y:S02]  /*15b0*/  CS2R R8, SRZ ;  /* 0x0000000000087805 */ /* 0x000fe4000001ff00 */
[----:B------:R-:W-:Y:S02]  /*15c0*/  CS2R R10, SRZ ;  /* 0x00000000000a7805 */ /* 0x000fe4000001ff00 */
[----:B------:R-:W-:Y:S01]  /*15d0*/  CS2R R12, SRZ ;  /* 0x00000000000c7805 */ /* 0x000fe2000001ff00 */
[----:B------:R-:W-:Y:S01]  /*15e0*/  STL [R1+0x68], RZ ;  /* 0x000068ff01007387 */ /* 0x000fe20000100800 */
[----:B------:R-:W-:Y:S02]  /*15f0*/  CS2R R14, SRZ ;  /* 0x00000000000e7805 */ /* 0x000fe4000001ff00 */
[----:B------:R-:W-:-:S02]  /*1600*/  CS2R R16, SRZ ;  /* 0x0000000000107805 */ /* 0x000fc4000001ff00 */
[----:B0-----:R-:W-:Y:S01]  /*1610*/  CS2R R18, SRZ ;  /* 0x0000000000127805 */ /* 0x001fe2000001ff00 */
[----:B------:R-:W-:Y:S01]  /*1620*/  STL [R1+0x64], RZ ;  /* 0x000064ff01007387 */ /* 0x000fe20000100800 */
[----:B------:R-:W-:Y:S02]  /*1630*/  CS2R R20, SRZ ;  /* 0x0000000000147805 */ /* 0x000fe4000001ff00 */
[----:B------:R-:W-:Y:S02]  /*1640*/  CS2R R22, SRZ ;  /* 0x0000000000167805 */ /* 0x000fe4000001ff00 */
[----:B------:R-:W-:Y:S01]  /*1650*/  CS2R R152, SRZ ;  /* 0x0000000000987805 */ /* 0x000fe2000001ff00 */
[----:B------:R-:W-:Y:S01]  /*1660*/  STL [R1+0x60], RZ ;  /* 0x000060ff01007387 */ /* 0x000fe20000100800 */
[----:B--2---:R-:W-:Y:S01]  /*1670*/  ULEA UR14, UR11, UR14, 0x18 ;  /* 0x0000000e0b0e7291 */ /* 0x004fe2000f8ec03f */
[----:B------:R-:W-:Y:S02]  /*1680*/  CS2R R154, SRZ ;  /* 0x00000000009a7805 */ /* 0x000fe4000001ff00 */
[----:B------:R-:W-:Y:S01]  /*1690*/  CS2R R156, SRZ ;  /* 0x00000000009c7805 */ /* 0x000fe2000001ff00 */
[----:B------:R-:W-:Y:S01]  /*16a0*/  STL [R1+0x5c], RZ ;  /* 0x00005cff01007387 */ /* 0x000fe20000100800 */
[----:B------:R-:W-:-:S02]  /*16b0*/  CS2R R158, SRZ ;  /* 0x00000000009e7805 */ /* 0x000fc4000001ff00 */
[----:B------:R-:W-:Y:S02]  /*16c0*/  CS2R R160, SRZ ;  /* 0x0000000000a07805 */ /* 0x000fe4000001ff00 */
[----:B------:R-:W-:Y:S02]  /*16d0*/  CS2R R162, SRZ ;  /* 0x0000000000a27805 */ /* 0x000fe4000001ff00 */
[----:B-1----:R-:W-:Y:S01]  /*16e0*/  LOP3.LUT R0, R0, 0x80, RZ, 0xc0, !PT ;  /* 0x0000008000007812 */ /* 0x002fe200078ec0ff */
[----:B------:R-:W-:Y:S01]  /*16f0*/  STL [R1+0x58], RZ ;  /* 0x000058ff01007387 */ /* 0x000fe20000100800 */
[----:B---3--:R-:W-:Y:S02]  /*1700*/  ISETP.GE.AND P0, PT, R2, 0x1, PT ;  /* 0x000000010200780c */ /* 0x008fe40003f06270 */
[----:B------:R-:W-:Y:S02]  /*1710*/  CS2R R2, SRZ ;  /* 0x0000000000027805 */ /* 0x000fe4000001ff00 */
[----:B------:R-:W-:Y:S01]  /*1720*/  SHF.R.U32.HI R0, RZ, 0x7, R0 ;  /* 0x00000007ff007819 */ /* 0x000fe20000011600 */
[----:B------:R-:W-:Y:S01]  /*1730*/  STL [R1+0x54], RZ ;  /* 0x000054ff01007387 */ /* 0x000fe20000100800 */
[----:B------:R-:W-:-:S02]  /*1740*/  CS2R R164, SRZ ;  /* 0x0000000000a47805 */ /* 0x000fc4000001ff00 */
[----:B------:R-:W-:Y:S02]  /*1750*/  CS2R R166, SRZ ;  /* 0x0000000000a67805 */ /* 0x000fe4000001ff00 */
[----:B------:R-:W-:Y:S01]  /*1760*/  CS2R R168, SRZ ;  /* 0x0000000000a87805 */ /* 0x000fe2000001ff00 */
[----:B------:R-:W-:Y:S01]  /*1770*/  STL [R1+0x50], RZ ;  /* 0x000050ff01007387 */ /* 0x000fe20000100800 */
[----:B------:R-:W-:Y:S02]  /*1780*/  CS2R R170, SRZ ;  /* 0x0000000000aa7805 */ /* 0x000fe4000001ff00 */
[----:B------:R-:W-:Y:S02]  /*1790*/  CS2R R172, SRZ ;  /* 0x0000000000ac7805 */ /* 0x000fe4000001ff00 */
[----:B------:R-:W-:Y:S01]  /*17a0*/  CS2R R174, SRZ ;  /* 0x0000000000ae7805 */ /* 0x000fe2000001ff00 */
[----:B------:R-:W0:Y:S01]  /*17b0*/  SHFL.IDX PT, R0, R0, RZ, 0x1f ;  /* 0x00001fff00007589 */ /* 0x000e2200000e0000 */
[----:B------:R-:W-:-:S02]  /*17c0*/  CS2R R176, SRZ ;  /* 0x0000000000b07805 */ /* 0x000fc4000001ff00 */
[----:B------:R-:W-:Y:S02]  /*17d0*/  CS2R R178, SRZ ;  /* 0x0000000000b27805 */ /* 0x000fe4000001ff00 */
[----:B------:R-:W-:Y:S01]  /*17e0*/  CS2R R180, SRZ ;  /* 0x0000000000b47805 */ /* 0x000fe2000001ff00 */
[----:B------:R1:W-:Y:S01]  /*17f0*/  STL [R1+0x4c], RZ ;  /* 0x00004cff01007387 */ /* 0x0003e20000100800 */
[----:B------:R-:W-:Y:S02]  /*1800*/  CS2R R182, SRZ ;  /* 0x0000000000b67805 */ /* 0x000fe4000001ff00 */
[----:B------:R-:W-:Y:S02]  /*1810*/  CS2R R184, SRZ ;  /* 0x0000000000b87805 */ /* 0x000fe4000001ff00 */
[----:B------:R-:W-:Y:S01]  /*1820*/  CS2R R186, SRZ ;  /* 0x0000000000ba7805 */ /* 0x000fe2000001ff00 */
[----:B------:R1:W-:Y:S01]  /*1830*/  STL [R1+0x48], RZ ;  /* 0x000048ff01007387 */ /* 0x0003e20000100800 */
        /* <DEDUP_REMOVED lines=14> */
[----:B------:R-:W-:Y:S02]  /*1920*/  CS2R R210, SRZ ;  /* 0x0000000000d27805 */ /* 0x000fe4000001ff00 */
[----:B0-----:R-:W-:Y:S01]  /*1930*/  R2UR UR9, R0 ;  /* 0x00000000000972ca */ /* 0x001fe200000e0000 */
[----:B------:R1:W-:Y:S01]  /*1940*/  STL [R1+0x38], RZ ;  /* 0x000038ff01007387 */ /* 0x0003e20000100800 */
[----:B------:R-:W-:Y:S01]  /*1950*/  IMAD.MOV.U32 R0, RZ, RZ, RZ ;  /* 0x000000ffff007224 */ /* 0x000fe200078e00ff */
[----:B------:R-:W-:-:S02]  /*1960*/  CS2R R212, SRZ ;  /* 0x0000000000d47805 */ /* 0x000fc4000001ff00 */
[----:B------:R-:W-:Y:S01]  /*1970*/  CS2R R214, SRZ ;  /* 0x0000000000d67805 */ /* 0x000fe2000001ff00 */
[----:B------:R1:W-:Y:S01]  /*1980*/  STL [R1+0x34], RZ ;  /* 0x000034ff01007387 */ /* 0x0003e20000100800 */
[----:B------:R-:W-:Y:S02]  /*1990*/  CS2R R216, SRZ ;  /* 0x0000000000d87805 */ /* 0x000fe4000001ff00 */
[----:B------:R-:W-:Y:S02]  /*19a0*/  CS2R R218, SRZ ;  /* 0x0000000000da7805 */ /* 0x000fe4000001ff00 */
[----:B------:R-:W-:Y:S01]  /*19b0*/  CS2R R220, SRZ ;  /* 0x0000000000dc7805 */ /* 0x000fe2000001ff00 */
[----:B------:R1:W-:Y:S01]  /*19c0*/  STL [R1+0x30], RZ ;  /* 0x000030ff01007387 */ /* 0x0003e20000100800 */
[----:B------:R-:W-:Y:S02]  /*19d0*/  CS2R R222, SRZ ;  /* 0x0000000000de7805 */ /* 0x000fe4000001ff00 */
[----:B------:R-:W-:Y:S01]  /*19e0*/  CS2R R224, SRZ ;  /* 0x0000000000e07805 */ /* 0x000fe2000001ff00 */
[----:B------:R-:W-:Y:S01]  /*19f0*/  IMAD.MOV.U32 R226, RZ, RZ, RZ ;  /* 0x000000ffffe27224 */ /* 0x000fe200078e00ff */
[----:B------:R1:W-:Y:S01]  /*1a00*/  STL [R1+0x2c], RZ ;  /* 0x00002cff01007387 */ /* 0x0003e20000100800 */
[----:B------:R-:W-:Y:S01]  /*1a10*/  ULEA.HI UR10, UR9, UR9, URZ, 0x1 ;  /* 0x00000009090a7291 */ /* 0x000fe2000f8f083f */
[----:B------:R-:W-:Y:S01]  /*1a20*/  IMAD.U32 R227, RZ, RZ, UR4 ;  /* 0x00000004ffe37e24 */ /* 0x000fe2000f8e00ff */
[----:B------:R-:W-:Y:S01]  /*1a30*/  CS2R R88, SRZ ;  /* 0x0000000000587805 */ /* 0x000fe2000001ff00 */
[----:B------:R1:W-:Y:S01]  /*1a40*/  STL [R1+0x28], RZ ;  /* 0x000028ff01007387 */ /* 0x0003e20000100800 */
[----:B------:R-:W-:Y:S01]  /*1a50*/  ULOP3.LUT UR10, UR10, 0x1ffffe, URZ, 0xc0, !UPT ;  /* 0x001ffffe0a0a7892 */ /* 0x000fe2000f8ec03f */
[----:B------:R-:W-:-:S02]  /*1a60*/  CS2R R90, SRZ ;  /* 0x00000000005a7805 */ /* 0x000fc4000001ff00 */
[----:B------:R-:W-:Y:S01]  /*1a70*/  CS2R R92, SRZ ;  /* 0x00000000005c7805 */ /* 0x000fe2000001ff00 */
[----:B------:R1:W-:Y:S01]  /*1a80*/  STL [R1+0x24], RZ ;  /* 0x000024ff01007387 */ /* 0x0003e20000100800 */
[----:B------:R-:W-:Y:S01]  /*1a90*/  UIADD3 UR10, UR9, -UR10, URZ ;  /* 0x8000000a090a7290 */ /* 0x000fe2000fffe03f */
[----:B------:R-:W-:Y:S02]  /*1aa0*/  CS2R R94, SRZ ;  /* 0x00000000005e7805 */ /* 0x000fe4000001ff00 */
[----:B------:R-:W-:Y:S01]  /*1ab0*/  CS2R R96, SRZ ;  /* 0x0000000000607805 */ /* 0x000fe2000001ff00 */
[----:B------:R1:W-:Y:S01]  /*1ac0*/  STL [R1+0x20], RZ ;  /* 0x000020ff01007387 */ /* 0x0003e20000100800 */
[----:B------:R-:W-:Y:S01]  /*1ad0*/  ULEA UR10, UR10, UR14, 0xb ;  /* 0x0000000e0a0a7291 */ /* 0x000fe2000f8e583f */
[----:B------:R-:W-:Y:S02]  /*1ae0*/  CS2R R98, SRZ ;  /* 0x0000000000627805 */ /* 0x000fe4000001ff00 */
[----:B------:R-:W-:Y:S01]  /*1af0*/  CS2R R100, SRZ ;  /* 0x0000000000647805 */ /* 0x000fe2000001ff00 */
[----:B------:R1:W-:Y:S01]  /*1b00*/  STL [R1+0x1c], RZ ;  /* 0x00001cff01007387 */ /* 0x0003e20000100800 */
[----:B------:R-:W-:Y:S01]  /*1b10*/  UIADD3 UR10, UR10, 0x200, URZ ;  /* 0x000002000a0a7890 */ /* 0x000fe2000fffe03f */
[----:B------:R-:W-:-:S02]  /*1b20*/  CS2R R102, SRZ ;  /* 0x0000000000667805 */ /* 0x000fc4000001ff00 */
[----:B------:R-:W-:Y:S01]  /*1b30*/  CS2R R104, SRZ ;  /* 0x0000000000687805 */ /* 0x000fe2000001ff00 */
[----:B------:R1:W-:Y:S01]  /*1b40*/  STL [R1+0x18], RZ ;  /* 0x000018ff01007387 */ /* 0x0003e20000100800 */
[----:B------:R-:W-:Y:S01]  /*1b50*/  USHF.R.U32.HI UR10, URZ, 0x4, UR10 ;  /* 0x000000043f0a7899 */ /* 0x000fe2000801160a */
[----:B------:R-:W-:Y:S02]  /*1b60*/  CS2R R106, SRZ ;  /* 0x00000000006a7805 */ /* 0x000fe4000001ff00 */
[----:B------:R-:W-:Y:S01]  /*1b70*/  CS2R R108, SRZ ;  /* 0x00000000006c7805 */ /* 0x000fe2000001ff00 */
[----:B------:R1:W-:Y:S01]  /*1b80*/  STL [R1+0x14], RZ ;  /* 0x000014ff01007387 */ /* 0x0003e20000100800 */
[----:B------:R-:W-:Y:S01]  /*1b90*/  ULOP3.LUT UR15, UR10, 0x3fff, URZ, 0xc0, !UPT ;  /* 0x00003fff0a0f7892 */ /* 0x000fe2000f8ec03f */
        /* <DEDUP_REMOVED lines=18> */
[----:B------:R1:W-:Y:S01]  /*1cc0*/  STL [R1], RZ ;  /* 0x000000ff01007387 */ /* 0x0003e20000100800 */
[----:B------:R-:W-:-:S02]  /*1cd0*/  CS2R R138, SRZ ;  /* 0x00000000008a7805 */ /* 0x000fc4000001ff00 */
[----:B------:R-:W-:Y:S02]  /*1ce0*/  CS2R R140, SRZ ;  /* 0x00000000008c7805 */ /* 0x000fe4000001ff00 */
[----:B------:R-:W-:Y:S02]  /*1cf0*/  CS2R R142, SRZ ;  /* 0x00000000008e7805 */ /* 0x000fe4000001ff00 */
[----:B------:R-:W-:Y:S02]  /*1d00*/  CS2R R144, SRZ ;  /* 0x0000000000907805 */ /* 0x000fe4000001ff00 */
[----:B------:R-:W-:Y:S02]  /*1d10*/  CS2R R146, SRZ ;  /* 0x0000000000927805 */ /* 0x000fe4000001ff00 */
[----:B------:R-:W-:Y:S02]  /*1d20*/  CS2R R148, SRZ ;  /* 0x0000000000947805 */ /* 0x000fe4000001ff00 */
[----:B------:R-:W-:-:S02]  /*1d30*/  CS2R R150, SRZ ;  /* 0x0000000000967805 */ /* 0x000fc4000001ff00 */
[----:B------:R-:W-:Y:S02]  /*1d40*/  CS2R R24, SRZ ;  /* 0x0000000000187805 */ /* 0x000fe4000001ff00 */
[----:B------:R-:W-:Y:S02]  /*1d50*/  CS2R R26, SRZ ;  /* 0x00000000001a7805 */ /* 0x000fe4000001ff00 */
[----:B------:R-:W-:Y:S02]  /*1d60*/  CS2R R28, SRZ ;  /* 0x00000000001c7805 */ /* 0x000fe4000001ff00 */
[----:B----4-:R-:W-:Y:S02]  /*1d70*/  CS2R R30, SRZ ;  /* 0x00000000001e7805 */ /* 0x010fe4000001ff00 */
[----:B------:R-:W-:Y:S02]  /*1d80*/  CS2R R32, SRZ ;  /* 0x0000000000207805 */ /* 0x000fe4000001ff00 */
        /* <DEDUP_REMOVED lines=26> */
[----:B------:R-:W-:Y:S01]  /*1f30*/  CS2R R86, SRZ ;  /* 0x0000000000567805 */ /* 0x000fe2000001ff00 */
[----:B-1----:R-:W-:Y:S06]  /*1f40*/  @!P0 BRA `(.L_x_18) ;  /* 0x0000001000608947 */ /* 0x002fec0003800000 */
[----:B------:R-:W-:-:S06]  /*1f50*/  UISETP.NE.AND UP0, UPT, UR23, 0x3, UPT ;  /* 0x000000031700788c */ /* 0x000fcc000bf05270 */
[----:B------:R-:W-:-:S13]  /*1f60*/  PLOP3.LUT P1, PT, PT, PT, UP0, 0x80, 0x0 ;  /* 0x000000000000781c */ /* 0x000fda0003f2f008 */
[----:B------:R-:W-:Y:S05]  /*1f70*/  @!P1 BRA `(.L_x_19) ;  /* 0x0000000000049947 */ /* 0x000fea0003800000 */
[----:B------:R-:W-:Y:S01]  /*1f80*/  BPT.TRAP 0x1 ;  /* 0x000000040000795c */ /* 0x000fe20000300000 */
.L_x_19:
[----:B------:R-:W-:Y:S01]  /*1f90*/  ULEA UR7, UR5, UR14, 0x3 ;  /* 0x0000000e05077291 */ /* 0x000fe2000f8e183f */
[----:B------:R-:W-:-:S05]  /*1fa0*/  IMAD.U32 R0, RZ, RZ, UR4 ;  /* 0x00000004ff007e24 */ /* 0x000fca000f8e00ff */
[----:B------:R-:W-:-:S04]  /*1fb0*/  SHF.L.U32 R0, R0, 0x1f, RZ ;  /* 0x0000001f00007819 */ /* 0x000fc800000006ff */
[----:B------:R0:W1:Y:S01]  /*1fc0*/  SYNCS.PHASECHK.TRANS64.TRYWAIT P0, [UR7], R0 ;  /* 0x00000000ff0075a7 */ /* 0x0000620008000147 */
[----:B------:R-:W-:Y:S05]  /*1fd0*/  @!P1 BRA `(.L_x_20) ;  /* 0x0000000000049947 */ /* 0x000fea0003800000 */
[----:B------:R-:W-:Y:S01]  /*1fe0*/  BPT.TRAP 0x1 ;  /* 0x000000040000795c */ /* 0x000fe20000300000 */
.L_x_20:
[----:B------:R2:W-:Y:S01]  /*1ff0*/  STL [R1+0x74], RZ ;  /* 0x000074ff01007387 */ /* 0x0005e20000100800 */
[----:B------:R-:W-:Y:S01]  /*2000*/  UMOV UR6, 0x1 ;  /* 0x0000000100067882 */ /* 0x000fe20000000000 */
[----:B-1----:R-:W-:Y:S05]  /*2010*/  @P0 BRA `(.L_x_21) ;  /* 0x0000000000080947 */ /* 0x002fea0003800000 */
[----:B------:R-:W1:Y:S02]  /*2020*/  SYNCS.PHASECHK.TRANS64.TRYWAIT P0, [UR7], R0 ;  /* 0x00000000ff0075a7 */ /* 0x000e640008000147 */
[----:B-1----:R-:W-:Y:S05]  /*2030*/  @!P0 BRA `(.L_x_22) ;  /* 0x000000ec005c8947 */ /* 0x002fea0003800000 */
.L_x_21:
[----:B------:R3:W-:Y:S01]  /*2040*/  STL [R1+0x70], RZ ;  /* 0x000070ff01007387 */ /* 0x0007e20000100800 */
[----:B------:R-:W-:Y:S01]  /*2050*/  UIADD3 UR7, UR14, 0x24200, URZ ;  /* 0x000242000e077890 */ /* 0x000fe2000fffe03f */
[----:B------:R-:W-:Y:S01]  /*2060*/  WARPGROUP.ARRIVE ;  /* 0x00000000000079c5 */ /* 0x000fe20000000000 */
[----:B------:R-:W-:Y:S01]  /*2070*/  ULOP3.LUT UR8, UR15, 0x10000, URZ, 0xfc, !UPT ;  /* 0x000100000f087892 */ /* 0x000fe2000f8efc3f */
[----:B------:R3:W-:Y:S01]  /*2080*/  STL [R1+0x6c], RZ ;  /* 0x00006cff01007387 */ /* 0x0007e20000100800 */
[----:B------:R-:W-:Y:S01]  /*2090*/  USHF.R.U32.HI UR7, URZ, 0x4, UR7 ;  /* 0x000000043f077899 */ /* 0x000fe20008011607 */
[----:B01----:R-:W-:Y:S01]  /*20a0*/  IMAD.MOV.U32 R0, RZ, RZ, RZ ;  /* 0x000000ffff007224 */ /* 0x003fe200078e00ff */
[----:B------:R-:W-:Y:S01]  /*20b0*/  ULEA UR8, UR5, UR8, 0x9 ;  /* 0x0000000805087291 */ /* 0x000fe2000f8e483f */
[----:B------:R3:W-:Y:S01]  /*20c0*/  STL [R1+0x68], RZ ;  /* 0x000068ff01007387 */ /* 0x0007e20000100800 */
[----:B------:R-:W-:Y:S01]  /*20d0*/  ULOP3.LUT UR7, UR7, 0x3fff, URZ, 0xc0, !UPT ;  /* 0x00003fff07077892 */ /* 0x000fe2000f8ec03f */
[----:B------:R-:W-:Y:S01]  /*20e0*/  CS2R R2, SRZ ;  /* 0x0000000000027805 */ /* 0x000fe2000001ff00 */
[----:B------:R-:W-:Y:S01]  /*20f0*/  UMOV UR9, 0xc0000010 ;  /* 0xc000001000097882 */ /* 0x000fe20000000000 */
[----:B------:R3:W-:Y:S01]  /*2100*/  STL [R1+0x64], RZ ;  /* 0x000064ff01007387 */ /* 0x0007e20000100800 */
[----:B------:R-:W-:Y:S01]  /*2110*/  ULOP3.LUT UR7, UR7, 0x10000, URZ, 0xfc, !UPT ;  /* 0x0001000007077892 */ /* 0x000fe2000f8efc3f */
[----:B------:R-:W-:Y:S01]  /*2120*/  CS2R R4, SRZ ;  /* 0x0000000000047805 */ /* 0x000fe2000001ff00 */
[----:B------:R-:W-:Y:S01]  /*2130*/  UMOV UR11, 0xc0000010 ;  /* 0xc0000010000b7882 */ /* 0x000fe20000000000 */
[----:B------:R3:W-:Y:S01]  /*2140*/  STL [R1+0x60], RZ ;  /* 0x000060ff01007387 */ /* 0x0007e20000100800 */
[----:B------:R-:W-:Y:S01]  /*2150*/  ULEA UR10, UR5, UR7, 0x8 ;  /* 0x00000007050a7291 */ /* 0x000fe2000f8e403f */
[----:B------:R-:W-:-:S02]  /*2160*/  CS2R R6, SRZ ;  /* 0x0000000000067805 */ /* 0x000fc4000001ff00 */
[----:B------:R-:W-:Y:S01]  /*2170*/  CS2R R8, SRZ ;  /* 0x0000000000087805 */ /* 0x000fe2000001ff00 */
[----:B------:R3:W-:Y:S01]  /*2180*/  STL [R1+0x5c], RZ ;  /* 0x00005cff01007387 */ /* 0x0007e20000100800 */
[----:B------:R-:W-:Y:S01]  /*2190*/  ULDC UR7, c[0x0][0x50c] ;  /* 0x0001430000077ab9 */ /* 0x000fe20000000800 */
[----:B------:R-:W-:Y:S01]  /*21a0*/  CS2R R10, SRZ ;  /* 0x00000000000a7805 */ /* 0x000fe2000001ff00 */
[----:B------:R-:W-:Y:S01]  /*21b0*/  UISETP.NE.AND UP0, UPT, UR7, 0x1, UPT ;  /* 0x000000010700788c */ /* 0x000fe2000bf05270 */
[----:B------:R3:W-:Y:S01]  /*21c0*/  STL [R1+0x58], RZ ;  /* 0x000058ff01007387 */ /* 0x0007e20000100800 */
[----:B------:R-:W-:Y:S01]  /*21d0*/  CS2R R12, SRZ ;  /* 0x00000000000c7805 */ /* 0x000fe2000001ff00 */
[----:B------:R-:W-:Y:S01]  /*21e0*/  QGMMA.64x128x32.F32.E5M2.E5M2 R88, gdesc[UR8], RZ, !UPT ;  /* 0x01e00000085879f3 */ /* 0x000fe2000c7038ff */
[----:B------:R-:W-:Y:S01]  /*21f0*/  USEL UR7, URZ, 0x1, UP0 ;  /* 0x000000013f077887 */ /* 0x000fe20008000000 */
[----:B------:R3:W-:Y:S01]  /*2200*/  STL [R1+0x54], RZ ;  /* 0x000054ff01007387 */ /* 0x0007e20000100800 */
[----:B------:R-:W-:Y:S01]  /*2210*/  UIADD3 UR8, UR8, 0x100, URZ ;  /* 0x0000010008087890 */ /* 0x000fe2000fffe03f */
[----:B------:R-:W-:Y:S01]  /*2220*/  CS2R R14, SRZ ;  /* 0x00000000000e7805 */ /* 0x000fe2000001ff00 */
[----:B------:R-:W-:Y:S01]  /*2230*/  UMOV UR9, 0xc0000010 ;  /* 0xc000001000097882 */ /* 0x000fe20000000000 */
[----:B------:R3:W-:Y:S01]  /*2240*/  STL [R1+0x50], RZ ;  /* 0x000050ff01007387 */ /* 0x0007e20000100800 */
[----:B------:R-:W-:-:S02]  /*2250*/  ISETP.NE.AND P0, PT, RZ, UR7, PT ;  /* 0x00000007ff007c0c */ /* 0x000fc4000bf05270 */
[----:B------:R-:W-:Y:S02]  /*2260*/  CS2R R16, SRZ ;  /* 0x0000000000107805 */ /* 0x000fe4000001ff00 */
[----:B------:R-:W-:Y:S01]  /*2270*/  CS2R R18, SRZ ;  /* 0x0000000000127805 */ /* 0x000fe2000001ff00 */
[----:B------:R3:W-:Y:S01]  /*2280*/  STL [R1+0x4c], RZ ;  /* 0x00004cff01007387 */ /* 0x0007e20000100800 */
[----:B------:R-:W-:Y:S01]  /*2290*/  CS2R R20, SRZ ;  /* 0x0000000000147805 */ /* 0x000fe2000001ff00 */
[----:B------:R-:W-:Y:S01]  /*22a0*/  QGMMA.64x128x32.F32.E5M2.E5M2 R24, gdesc[UR8], RZ, !UPT, gsb0 ;  /* 0x01e00000081879f3 */ /* 0x000fe2000c0038ff */
[----:B------:R-:W-:Y:S01]  /*22b0*/  CS2R R22, SRZ ;  /* 0x0000000000167805 */ /* 0x000fe2000001ff00 */
[----:B------:R3:W-:Y:S01]  /*22c0*/  STL [R1+0x48], RZ ;  /* 0x000048ff01007387 */ /* 0x0007e20000100800 */
[----:B------:R-:W-:Y:S02]  /*22d0*/  CS2R R152, SRZ ;  /* 0x0000000000987805 */ /* 0x000fe4000001ff00 */
        /* <DEDUP_REMOVED lines=47> */
[----:B------:R-:W-:Y:S01]  /*25d0*/  CS2R R224, SRZ ;  /* 0x0000000000e07805 */ /* 0x000fe2000001ff00 */
[----:B------:R-:W-:Y:S02]  /*25e0*/  IMAD.MOV.U32 R226, RZ, RZ, RZ ;  /* 0x000000ffffe27224 */ /* 0x000fe400078e00ff */
[----:B------:R3:W-:Y:S04]  /*25f0*/  STL [R1+0x14], RZ ;  /* 0x000014ff01007387 */ /* 0x0007e80000100800 */
[----:B------:R3:W-:Y:S04]  /*2600*/  STL [R1+0x10], RZ ;  /* 0x000010ff01007387 */ /* 0x0007e80000100800 */
[----:B------:R3:W-:Y:S04]  /*2610*/  STL [R1+0xc], RZ ;  /* 0x00000cff01007387 */ /* 0x0007e80000100800 */
[----:B------:R3:W-:Y:S04]  /*2620*/  STL [R1+0x8], RZ ;  /* 0x000008ff01007387 */ /* 0x0007e80000100800 */
[----:B------:R3:W-:Y:S04]  /*2630*/  STL [R1+0x4], RZ ;  /* 0x000004ff01007387 */ /* 0x0007e80000100800 */
[----:B------:R3:W-:Y:S01]  /*2640*/  STL [R1], RZ ;  /* 0x000000ff01007387 */ /* 0x0007e20000100800 */
[----:B------:R-:W-:Y:S05]  /*2650*/  @!P0 BRA `(.L_x_23) ;  /* 0x0000000800808947 */ /* 0x000fea0003800000 */
[----:B------:R-:W-:Y:S02]  /*2660*/  WARPGROUP.DEPBAR.LE gsb0, 0x0 ;  /* 0x00008000000079c5 */ /* 0x000fe40000010000 */
[----:B------:R-:W-:-:S01]  /*2670*/  FADD R227, RZ, R58 ;  /* 0x0000003affe37221 */ /* 0x000fc20000000000 */
[----:B------:R-:W-:Y:S01]  /*2680*/  FADD R226, RZ, R88 ;  /* 0x00000058ffe27221 */ /* 0x000fe20000000000 */
[----:B------:R-:W-:-:S01]  /*2690*/  FADD R225, RZ, R89 ;  /* 0x00000059ffe17221 */ /* 0x000fc20000000000 */
[----:B------:R-:W-:Y:S01]  /*26a0*/  FADD R224, RZ, R90 ;  /* 0x0000005affe07221 */ /* 0x000fe20000000000 */
[----:B------:R-:W-:-:S01]  /*26b0*/  FADD R223, RZ, R91 ;  /* 0x0000005bffdf7221 */ /* 0x000fc20000000000 */
[----:B------:R0:W-:Y:S01]  /*26c0*/  STL [R1], R227 ;  /* 0x000000e301007387 */ /* 0x0001e20000100800 */
[----:B------:R-:W-:-:S01]  /*26d0*/  FADD R222, RZ, R92 ;  /* 0x0000005cffde7221 */ /* 0x000fc20000000000 */
[----:B------:R-:W-:Y:S01]  /*26e0*/  FADD R221, RZ, R93 ;  /* 0x0000005dffdd7221 */ /* 0x000fe20000000000 */
[----:B------:R-:W-:-:S01]  /*26f0*/  FADD R220, RZ, R94 ;  /* 0x0000005effdc7221 */ /* 0x000fc20000000000 */
[----:B------:R-:W-:Y:S01]  /*2700*/  FADD R219, RZ, R95 ;  /* 0x0000005fffdb7221 */ /* 0x000fe20000000000 */
[----:B------:R-:W-:-:S01]  /*2710*/  FADD R218, RZ, R96 ;  /* 0x00000060ffda7221 */ /* 0x000fc20000000000 */
[----:B------:R-:W-:Y:S01]  /*2720*/  FADD R217, RZ, R97 ;  /* 0x00000061ffd97221 */ /* 0x000fe20000000000 */
[----:B------:R-:W-:-:S01]  /*2730*/  FADD R216, RZ, R98 ;  /* 0x00000062ffd87221 */ /* 0x000fc20000000000 */
[----:B------:R-:W-:Y:S01]  /*2740*/  FADD R215, RZ, R99 ;  /* 0x00000063ffd77221 */ /* 0x000fe20000000000 */
[----:B------:R-:W-:-:S01]  /*2750*/  FADD R214, RZ, R100 ;  /* 0x00000064ffd67221 */ /* 0x000fc20000000000 */
[----:B0-----:R-:W-:Y:S01]  /*2760*/  FADD R227, RZ, R59 ;  /* 0x0000003bffe37221 */ /* 0x001fe20000000000 */
[----:B------:R-:W-:-:S01]  /*2770*/  FADD R213, RZ, R101 ;  /* 0x00000065ffd57221 */ /* 0x000fc20000000000 */
[----:B------:R-:W-:Y:S01]  /*2780*/  FADD R212, RZ, R102 ;  /* 0x00000066ffd47221 */ /* 0x000fe20000000000 */
[----:B------:R-:W-:-:S01]  /*2790*/  FADD R211, RZ, R103 ;  /* 0x00000067ffd37221 */ /* 0x000fc20000000000 */
[----:B------:R-:W-:Y:S01]  /*27a0*/  FADD R210, RZ, R104 ;  /* 0x00000068ffd27221 */ /* 0x000fe20000000000 */
[----:B------:R0:W-:Y:S01]  /*27b0*/  STL [R1+0x4], R227 ;  /* 0x000004e301007387 */ /* 0x0001e20000100800 */
        /* <DEDUP_REMOVED lines=93> */
[----:B------:R-:W-:Y:S01]  /*2d90*/  UMOV UR6, URZ ;  /* 0x0000003f00067c82 */ /* 0x000fe20008000000 */
[----:B0-----:R-:W-:-:S05]  /*2da0*/  FADD R227, RZ, R66 ;  /* 0x00000042ffe37221 */ /* 0x001fca0000000000 */
[----:B------:R0:W-:Y:S02]  /*2db0*/  STL [R1+0x20], R227 ;  /* 0x000020e301007387 */ /* 0x0001e40000100800 */
        /* <DEDUP_REMOVED lines=42> */
.L_x_23:
[----:B------:R-:W-:-:S04]  /*3060*/  UIADD3 UR18, UR5, 0x1, URZ ;  /* 0x0000000105127890 */ /* 0x000fc8000fffe03f */
[----:B------:R-:W-:-:S04]  /*3070*/  UISETP.NE.AND UP0, UPT, UR18, 0x12, UPT ;  /* 0x000000121200788c */ /* 0x000fc8000bf05270 */
[----:B------:R-:W-:Y:S02]  /*3080*/  USEL UR8, URZ, 0x1, UP0 ;  /* 0x000000013f087887 */ /* 0x000fe40008000000 */
[----:B------:R-:W-:Y:S02]  /*3090*/  USEL UR18, UR18, URZ, UP0 ;  /* 0x0000003f12127287 */ /* 0x000fe40008000000 */
[----:B------:R-:W-:-:S06]  /*30a0*/  ULOP3.LUT UR8, UR4, UR8, URZ, 0x3c, !UPT ;  /* 0x0000000804087292 */ /* 0x000fcc000f8e3c3f */
[----:B0-----:R-:W-:Y:S01]  /*30b0*/  IMAD.U32 R227, RZ, RZ, UR8 ;  /* 0x00000008ffe37e24 */ /* 0x001fe2000f8e00ff */
[----:B------:R-:W-:-:S06]  /*30c0*/  UMOV UR8, 0x1 ;  /* 0x0000000100087882 */ /* 0x000fcc0000000000 */
.L_x_18:
[----:B------:R-:W-:-:S04]  /*30d0*/  UISETP.LT.AND UP0, UPT, UR12, 0x1, UPT ;  /* 0x000000010c00788c */ /* 0x000fc8000bf01270 */
[----:B------:R-:W-:-:S04]  /*30e0*/  USEL UR9, UR12, 0x1, UP0 ;  /* 0x000000010c097887 */ /* 0x000fc80008000000 */
[----:B------:R-:W-:-:S04]  /*30f0*/  UIADD3 UR9, UR12, -UR9, URZ ;  /* 0x800000090c097290 */ /* 0x000fc8000fffe03f */
[----:B------:R-:W-:-:S06]  /*3100*/  UISETP.GE.AND UP0, UPT, UR9, 0x1, UPT ;  /* 0x000000010900788c */ /* 0x000fcc000bf06270 */
[----:B------:R-:W-:-:S13]  /*3110*/  PLOP3.LUT P0, PT, PT, PT, UP0, 0x80, 0x0 ;  /* 0x000000000000781c */ /* 0x000fda0003f0f008 */
[----:B------:R-:W-:Y:S05]  /*3120*/  @!P0 BRA `(.L_x_24) ;  /* 0x00000010009c8947 */ /* 0x000fea0003800000 */
[----:B------:R-:W-:Y:S01]  /*3130*/  IMAD.U32 R228, RZ, RZ, UR9 ;  /* 0x00000009ffe47e24 */ /* 0x000fe2000f8e00ff */
[----:B------:R-:W-:Y:S01]  /*3140*/  UMOV UR19, UR5 ;  /* 0x0000000500137c82 */ /* 0x000fe20008000000 */
[----:B------:R-:W-:-:S05]  /*3150*/  ULDC UR24, c[0x0][0x50c] ;  /* 0x0001430000187ab9 */ /* 0x000fca0000000800 */
.L_x_32:
[----:B------:R-:W-:-:S06]  /*3160*/  UISETP.NE.AND UP0, UPT, UR23, 0x3, UPT ;  /* 0x000000031700788c */ /* 0x000fcc000bf05270 */
[----:B------:R-:W-:-:S13]  /*3170*/  PLOP3.LUT P1, PT, PT, PT, UP0, 0x80, 0x0 ;  /* 0x000000000000781c */ /* 0x000fda0003f2f008 */
[----:B-1---5:R-:W-:Y:S05]  /*3180*/  @!P1 BRA `(.L_x_25) ;  /* 0x0000000000049947 */ /* 0x022fea0003800000 */
[----:B------:R-:W-:Y:S01]  /*3190*/  BPT.TRAP 0x1 ;  /* 0x000000040000795c */ /* 0x000fe20000300000 */
.L_x_25:
[----:B------:R-:W0:Y:S01]  /*31a0*/  S2UR UR9, SR_CgaCtaId ;  /* 0x00000000000979c3 */ /* 0x000e220000008800 */
[----:B------:R-:W-:Y:S01]  /*31b0*/  UMOV UR14, 0x400 ;  /* 0x00000400000e7882 */ /* 0x000fe20000000000 */
[----:B------:R-:W-:Y:S01]  /*31c0*/  SHF.L.U32 R229, R227, 0x1f, RZ ;  /* 0x0000001fe3e57819 */ /* 0x000fe200000006ff */
[----:B0-----:R-:W-:-:S04]  /*31d0*/  ULEA UR14, UR9, UR14, 0x18 ;  /* 0x0000000e090e7291 */ /* 0x001fc8000f8ec03f */
[----:B------:R-:W-:-:S09]  /*31e0*/  ULEA UR9, UR18, UR14, 0x3 ;  /* 0x0000000e12097291 */ /* 0x000fd2000f8e183f */
[----:B------:R0:W1:Y:S01]  /*31f0*/  SYNCS.PHASECHK.TRANS64.TRYWAIT P0, [UR9], R229 ;  /* 0x000000e5ff0075a7 */ /* 0x0000620008000149 */
[----:B------:R-:W-:Y:S05]  /*3200*/  @!P1 BRA `(.L_x_26) ;  /* 0x0000000000049947 */ /* 0x000fea0003800000 */
[----:B------:R-:W-:Y:S01]  /*3210*/  BPT.TRAP 0x1 ;  /* 0x000000040000795c */ /* 0x000fe20000300000 */
.L_x_26:
[----:B-1----:R-:W-:Y:S05]  /*3220*/  @P0 BRA `(.L_x_27) ;  /* 0x0000000000080947 */ /* 0x002fea0003800000 */
[----:B------:R-:W1:Y:S02]  /*3230*/  SYNCS.PHASECHK.TRANS64.TRYWAIT P0, [UR9], R229 ;  /* 0x000000e5ff0075a7 */ /* 0x000e640008000149 */
[----:B-1----:R-:W-:Y:S05]  /*3240*/  @!P0 BRA `(.L_x_28) ;  /* 0x000000d800f08947 */ /* 0x002fea0003800000 */
.L_x_27:
[----:B------:R-:W-:Y:S01]  /*3250*/  UIADD3 UR9, UR14, 0x24200, URZ ;  /* 0x000242000e097890 */ /* 0x000fe2000fffe03f */
[----:B------:R-:W-:Y:S01]  /*3260*/  WARPGROUP.ARRIVE ;  /* 0x00000000000079c5 */ /* 0x000fe20000000000 */
[----:B------:R-:W-:Y:S02]  /*3270*/  UISETP.NE.AND UP0, UPT, UR7, URZ, UPT ;  /* 0x0000003f0700728c */ /* 0x000fe4000bf05270 */
[----:B------:R-:W-:Y:S02]  /*3280*/  USHF.R.U32.HI UR9, URZ, 0x4, UR9 ;  /* 0x000000043f097899 */ /* 0x000fe40008011609 */
[----:B------:R-:W-:Y:S02]  /*3290*/  USEL UR8, UR8, URZ, !UP0 ;  /* 0x0000003f08087287 */ /* 0x000fe4000c000000 */
[----:B------:R-:W-:Y:S02]  /*32a0*/  ULOP3.LUT UR9, UR9, 0x3fff, URZ, 0xc0, !UPT ;  /* 0x00003fff09097892 */ /* 0x000fe4000f8ec03f */
[----:B------:R-:W-:-:S02]  /*32b0*/  ULOP3.LUT UR7, UR15, 0x10000, URZ, 0xfc, !UPT ;  /* 0x000100000f077892 */ /* 0x000fc4000f8efc3f */
[----:B------:R-:W-:Y:S02]  /*32c0*/  ULOP3.LUT UR9, UR9, 0x10000, URZ, 0xfc, !UPT ;  /* 0x0001000009097892 */ /* 0x000fe4000f8efc3f */
[----:B------:R-:W-:Y:S02]  /*32d0*/  UISETP.NE.U32.AND UP0, UPT, UR8, URZ, UPT ;  /* 0x0000003f0800728c */ /* 0x000fe4000bf05070 */
[----:B------:R-:W-:Y:S02]  /*32e0*/  ULEA UR8, UR18, UR7, 0x9 ;  /* 0x0000000712087291 */ /* 0x000fe4000f8e483f */
[----:B------:R-:W-:Y:S01]  /*32f0*/  ULEA UR10, UR18, UR9, 0x8 ;  /* 0x00000009120a7291 */ /* 0x000fe2000f8e403f */
[----:B------:R-:W-:Y:S02]  /*3300*/  UMOV UR11, 0xc0000010 ;  /* 0xc0000010000b7882 */ /* 0x000fe40000000000 */
[----:B------:R-:W-:Y:S01]  /*3310*/  UMOV UR9, 0xc0000010 ;  /* 0xc000001000097882 */ /* 0x000fe20000000000 */
[----:B------:R-:W-:-:S05]  /*3320*/  UIADD3 UR6, UR6, 0x1, URZ ;  /* 0x0000000106067890 */ /* 0x000fca000fffe03f */
[----:B------:R-:W-:Y:S01]  /*3330*/  QGMMA.64x128x32.F32.E5M2.E5M2 R88, gdesc[UR8], R88, UP0 ;  /* 0x01e00000085879f3 */ /* 0x000fe2000bf03858 */
[----:B------:R-:W-:Y:S01]  /*3340*/  UIADD3 UR8, UR8, 0x100, URZ ;  /* 0x0000010008087890 */ /* 0x000fe2000fffe03f */
[----:B------:R-:W-:-:S10]  /*3350*/  UMOV UR9, 0xc0000010 ;  /* 0xc000001000097882 */ /* 0x000fd40000000000 */
[----:B------:R-:W-:Y:S01]  /*3360*/  QGMMA.64x128x32.F32.E5M2.E5M2 R24, gdesc[UR8], R24, UP0, gsb0 ;  /* 0x01e00000081879f3 */ /* 0x000fe2000b803818 */
[----:B------:R-:W-:-:S04]  /*3370*/  UISETP.NE.AND UP0, UPT, UR6, UR24, UPT ;  /* 0x000000180600728c */ /* 0x000fc8000bf05270 */
[----:B------:R-:W-:-:S06]  /*3380*/  USEL UR7, URZ, 0x1, UP0 ;  /* 0x000000013f077887 */ /* 0x000fcc0008000000 */
[----:B------:R-:W-:Y:S01]  /*3390*/  ISETP.NE.AND P0, PT, RZ, UR7, PT ;  /* 0x00000007ff007c0c */ /* 0x000fe2000bf05270 */
[----:B------:R-:W-:-:S12]  /*33a0*/  WARPGROUP.DEPBAR.LE gsb0, 0x1 ;  /* 0x00008000000079c5 */ /* 0x000fd80000010100 */
[----:B------:R-:W-:Y:S05]  /*33b0*/  @!P0 BRA `(.L_x_29) ;  /* 0x0000000c00808947 */ /* 0x000fea0003800000 */
[----:B------:R-:W-:Y:S02]  /*33c0*/  WARPGROUP.DEPBAR.LE gsb0, 0x0 ;  /* 0x00008000000079c5 */ /* 0x000fe40000010000 */
[----:B------:R-:W-:-:S01]  /*33d0*/  FADD R226, R88, R226 ;  /* 0x000000e258e27221 */ /* 0x000fc20000000000 */
[----:B------:R-:W-:Y:S01]  /*33e0*/  FADD R225, R89, R225 ;  /* 0x000000e159e17221 */ /* 0x000fe20000000000 */
[----:B------:R1:W-:Y:S01]  /*33f0*/  STL [R1+0x90], R227 ;  /* 0x000090e301007387 */ /* 0x0003e20000100800 */
[----:B------:R-:W-:-:S01]  /*3400*/  FADD R224, R90, R224 ;  /* 0x000000e05ae07221 */ /* 0x000fc20000000000 */
[----:B------:R-:W-:Y:S01]  /*3410*/  FADD R223, R91, R223 ;  /* 0x000000df5bdf7221 */ /* 0x000fe20000000000 */
[----:B------:R-:W-:-:S01]  /*3420*/  FADD R222, R92, R222 ;  /* 0x000000de5cde7221 */ /* 0x000fc20000000000 */
[----:B------:R-:W-:Y:S01]  /*3430*/  FADD R221, R93, R221 ;  /* 0x000000dd5ddd7221 */ /* 0x000fe20000000000 */
[----:B-1----:R-:W4:Y:S04]  /*3440*/  LDL.LU R227, [R1+0x30] ;  /* 0x0000300001e37983 */ /* 0x002f280000300800 */
[----:B------:R1:W-:Y:S01]  /*3450*/  STL [R1+0x94], R226 ;  /* 0x000094e201007387 */ /* 0x0003e20000100800 */
[----:B------:R-:W-:-:S01]  /*3460*/  FADD R220, R94, R220 ;  /* 0x000000dc5edc7221 */ /* 0x000fc20000000000 */
[----:B------:R-:W-:-:S02]  /*3470*/  FADD R219, R95, R219 ;  /* 0x000000db5fdb7221 */ /* 0x000fc40000000000 */
[----:B-1----:R-:W2:Y:S04]  /*3480*/  LDL.LU R226, [R1+0x2c] ;  /* 0x00002c0001e27983 */ /* 0x002ea80000300800 */
[----:B------:R1:W-:Y:S01]  /*3490*/  STL [R1+0x98], R225 ;  /* 0x000098e101007387 */ /* 0x0003e20000100800 */
[----:B------:R-:W-:-:S03]  /*34a0*/  FADD R218, R96, R218 ;  /* 0x000000da60da7221 */ /* 0x000fc60000000000 */
[----:B-1----:R-:W3:Y:S04]  /*34b0*/  LDL.LU R225, [R1+0x28] ;  /* 0x0000280001e17983 */ /* 0x002ee80000300800 */
        /* <DEDUP_REMOVED lines=9> */
[----:B------:R1:W-:Y:S04]  /*3550*/  STL [R1+0xa8], R221 ;  /* 0x0000a8dd01007387 */ /* 0x0003e80000100800 */
        /* <DEDUP_REMOVED lines=12> */
[----:B-1----:R-:W3:Y:S01]  /*3620*/  LDL.LU R215, [R1] ;  /* 0x0000000001d77983 */ /* 0x002ee20000300800 */
[----:B------:R-:W-:-:S01]  /*3630*/  FADD R214, R100, R214 ;  /* 0x000000d664d67221 */ /* 0x000fc20000000000 */
[----:B------:R-:W-:Y:S01]  /*3640*/  FADD R213, R101, R213 ;  /* 0x000000d565d57221 */ /* 0x000fe20000000000 */
[----:B------:R-:W-:-:S01]  /*3650*/  FADD R212, R102, R212 ;  /* 0x000000d466d47221 */ /* 0x000fc20000000000 */
[----:B------:R-:W-:Y:S01]  /*3660*/  FADD R211, R103, R211 ;  /* 0x000000d367d37221 */ /* 0x000fe20000000000 */
[----:B------:R-:W-:-:S01]  /*3670*/  FADD R210, R104, R210 ;  /* 0x000000d268d27221 */ /* 0x000fc20000000000 */
[----:B------:R-:W-:Y:S01]  /*3680*/  STL [R1+0xc4], R214 ;  /* 0x0000c4d601007387 */ /* 0x000fe20000100800 */
        /* <DEDUP_REMOVED lines=11> */
[----:B------:R1:W-:Y:S01]  /*3740*/  STL [R1+0xd0], R211 ;  /* 0x0000d0d301007387 */ /* 0x0003e20000100800 */
[----:B------:R-:W-:-:S01]  /*3750*/  FADD R200, R114, R200 ;  /* 0x000000c872c87221 */ /* 0x000fc20000000000 */
[----:B------:R-:W-:Y:S01]  /*3760*/  FADD R199, R115, R199 ;  /* 0x000000c773c77221 */ /* 0x000fe20000000000 */
        /* <DEDUP_REMOVED lines=69> */
[----:B-----5:R-:W-:Y:S01]  /*3bc0*/  FADD R0, R57, R0 ;  /* 0x0000000039007221 */ /* 0x020fe20000000000 */
[----:B----4-:R-:W-:-:S01]  /*3bd0*/  FADD R227, R70, R227 ;  /* 0x000000e346e37221 */ /* 0x010fc20000000000 */
[----:B--2---:R-:W-:Y:S01]  /*3be0*/  FADD R226, R69, R226 ;  /* 0x000000e245e27221 */ /* 0x004fe20000000000 */
[----:B---3--:R-:W-:-:S01]  /*3bf0*/  FADD R225, R68, R225 ;  /* 0x000000e144e17221 */ /* 0x008fc20000000000 */
        /* <DEDUP_REMOVED lines=9> */
[----:B------:R-:W-:-:S05]  /*3c90*/  FADD R215, R58, R215 ;  /* 0x000000d73ad77221 */ /* 0x000fca0000000000 */
[----:B------:R2:W-:Y:S04]  /*3ca0*/  STL [R1], R215 ;  /* 0x000000d701007387 */ /* 0x0005e80000100800 */
[----:B------:R3:W-:Y:S04]  /*3cb0*/  STL [R1+0x4], R216 ;  /* 0x000004d801007387 */ /* 0x0007e80000100800 */
        /* <DEDUP_REMOVED lines=8> */
[----:B-1----:R-:W4:Y:S04]  /*3d40*/  LDL.LU R211, [R1+0x34] ;  /* 0x0000340001d37983 */ /* 0x002f280000300800 */
[----:B------:R1:W-:Y:S04]  /*3d50*/  STL [R1+0x28], R225 ;  /* 0x000028e101007387 */ /* 0x0003e80000100800 */
[----:B------:R-:W4:Y:S04]  /*3d60*/  LDL.LU R212, [R1+0x38] ;  /* 0x0000380001d47983 */ /* 0x000f280000300800 */
[----:B------:R1:W-:Y:S04]  /*3d70*/  STL [R1+0x2c], R226 ;  /* 0x00002ce201007387 */ /* 0x0003e80000100800 */
[----:B------:R-:W4:Y:S04]  /*3d80*/  LDL.LU R213, [R1+0x3c] ;  /* 0x00003c0001d57983 */ /* 0x000f280000300800 */
[----:B------:R1:W-:Y:S04]  /*3d90*/  STL [R1+0x30], R227 ;  /* 0x000030e301007387 */ /* 0x0003e80000100800 */
[----:B------:R-:W4:Y:S04]  /*3da0*/  LDL.LU R214, [R1+0x40] ;  /* 0x0000400001d67983 */ /* 0x000f280000300800 */
[----:B--2---:R-:W2:Y:S04]  /*3db0*/  LDL.LU R215, [R1+0x44] ;  /* 0x0000440001d77983 */ /* 0x004ea80000300800 */
[----:B---3--:R-:W3:Y:S04]  /*3dc0*/  LDL.LU R216, [R1+0x48] ;  /* 0x0000480001d87983 */ /* 0x008ee80000300800 */
[----:B----4-:R-:W4:Y:S04]  /*3dd0*/  LDL.LU R217, [R1+0x4c] ;  /* 0x00004c0001d97983 */ /* 0x010f280000300800 */
[----:B0-----:R-:W4:Y:S04]  /*3de0*/  LDL.LU R218, [R1+0x50] ;  /* 0x0000500001da7983 */ /* 0x001f280000300800 */
[----:B------:R-:W4:Y:S04]  /*3df0*/  LDL.LU R219, [R1+0x54] ;  /* 0x0000540001db7983 */ /* 0x000f280000300800 */
[----:B------:R-:W4:Y:S04]  /*3e00*/  LDL.LU R220, [R1+0x58] ;  /* 0x0000580001dc7983 */ /* 0x000f280000300800 */
[----:B------:R-:W4:Y:S04]  /*3e10*/  LDL.LU R221, [R1+0x5c] ;  /* 0x00005c0001dd7983 */ /* 0x000f280000300800 */
[----:B------:R-:W4:Y:S04]  /*3e20*/  LDL.LU R222, [R1+0x60] ;  /* 0x0000600001de7983 */ /* 0x000f280000300800 */
[----:B------:R-:W4:Y:S04]  /*3e30*/  LDL.LU R223, [R1+0x64] ;  /* 0x0000640001df7983 */ /* 0x000f280000300800 */
[----:B------:R-:W4:Y:S04]  /*3e40*/  LDL.LU R224, [R1+0x68] ;  /* 0x0000680001e07983 */ /* 0x000f280000300800 */
[----:B-1----:R-:W4:Y:S04]  /*3e50*/  LDL.LU R225, [R1+0x6c] ;  /* 0x00006c0001e17983 */ /* 0x002f280000300800 */
[----:B------:R-:W4:Y:S04]  /*3e60*/  LDL.LU R226, [R1+0x70] ;  /* 0x0000700001e27983 */ /* 0x000f280000300800 */
[----:B------:R-:W4:Y:S01]  /*3e70*/  LDL.LU R227, [R1+0x74] ;  /* 0x0000740001e37983 */ /* 0x000f220000300800 */
[----:B------:R-:W-:-:S05]  /*3e80*/  FADD R211, R71, R211 ;  /* 0x000000d347d37221 */ /* 0x000fca0000000000 */
[----:B------:R0:W-:Y:S01]  /*3e90*/  STL [R1+0x34], R211 ;  /* 0x000034d301007387 */ /* 0x0001e20000100800 */
[----:B------:R-:W-:-:S03]  /*3ea0*/  FADD R212, R72, R212 ;  /* 0x000000d448d47221 */ /* 0x000fc60000000000 */
[----:B0-----:R1:W5:Y:S01]  /*3eb0*/  LDL.LU R211, [R1+0xd0] ;  /* 0x0000d00001d37983 */ /* 0x0013620000300800 */
[----:B------:R-:W-:-:S03]  /*3ec0*/  FADD R213, R73, R213 ;  /* 0x000000d549d57221 */ /* 0x000fc60000000000 */
[----:B------:R0:W-:Y:S01]  /*3ed0*/  STL [R1+0x38], R212 ;  /* 0x000038d401007387 */ /* 0x0001e20000100800 */
[----:B------:R-:W-:-:S01]  /*3ee0*/  FADD R214, R74, R214 ;  /* 0x000000d64ad67221 */ /* 0x000fc20000000000 */
[----:B--2---:R-:W-:Y:S02]  /*3ef0*/  FADD R215, R75, R215 ;  /* 0x000000d74bd77221 */ /* 0x004fe40000000000 */
[----:B0-----:R1:W5:Y:S01]  /*3f00*/  LDL.LU R212, [R1+0xcc] ;  /* 0x0000cc0001d47983 */ /* 0x0013620000300800 */
[----:B---3--:R-:W-:-:S03]  /*3f10*/  FADD R216, R76, R216 ;  /* 0x000000d84cd87221 */ /* 0x008fc60000000000 */
[----:B------:R0:W-:Y:S01]  /*3f20*/  STL [R1+0x3c], R213 ;  /* 0x00003cd501007387 */ /* 0x0001e20000100800 */
[----:B----4-:R-:W-:-:S03]  /*3f30*/  FADD R217, R77, R217 ;  /* 0x000000d94dd97221 */ /* 0x010fc60000000000 */
[----:B0-----:R1:W5:Y:S01]  /*3f40*/  LDL.LU R213, [R1+0xc8] ;  /* 0x0000c80001d57983 */ /* 0x0013620000300800 */
[----:B------:R-:W-:-:S03]  /*3f50*/  FADD R218, R78, R218 ;  /* 0x000000da4eda7221 */ /* 0x000fc60000000000 */
[----:B------:R0:W-:Y:S01]  /*3f60*/  STL [R1+0x40], R214 ;  /* 0x000040d601007387 */ /* 0x0001e20000100800 */
[----:B------:R-:W-:-:S01]  /*3f70*/  FADD R219, R79, R219 ;  /* 0x000000db4fdb7221 */ /* 0x000fc20000000000 */
[----:B------:R-:W-:Y:S02]  /*3f80*/  FADD R220, R80, R220 ;  /* 0x000000dc50dc7221 */ /* 0x000fe40000000000 */
[----:B0-----:R1:W5:Y:S04]  /*3f90*/  LDL.LU R214, [R1+0xc4] ;  /* 0x0000c40001d67983 */ /* 0x0013680000300800 */
[----:B------:R0:W-:Y:S01]  /*3fa0*/  STL [R1+0x44], R215 ;  /* 0x000044d701007387 */ /* 0x0001e20000100800 */
[----:B------:R-:W-:-:S01]  /*3fb0*/  FADD R221, R81, R221 ;  /* 0x000000dd51dd7221 */ /* 0x000fc20000000000 */
[----:B------:R-:W-:-:S02]  /*3fc0*/  FADD R222, R82, R222 ;  /* 0x000000de52de7221 */ /* 0x000fc40000000000 */
[----:B0-----:R1:W5:Y:S04]  /*3fd0*/  LDL.LU R215, [R1+0xc0] ;  /* 0x0000c00001d77983 */ /* 0x0013680000300800 */
[----:B------:R0:W-:Y:S01]  /*3fe0*/  STL [R1+0x48], R216 ;  /* 0x000048d801007387 */ /* 0x0001e20000100800 */
[----:B------:R-:W-:-:S03]  /*3ff0*/  FADD R223, R83, R223 ;  /* 0x000000df53df7221 */ /* 0x000fc60000000000 */
        /* <DEDUP_REMOVED lines=13> */
[----:B------:R0:W-:Y:S04]  /*40d0*/  STL [R1+0x5c], R221 ;  /* 0x00005cdd01007387 */ /* 0x0001e80000100800 */
        /* <DEDUP_REMOVED lines=12> */
[----:B0-----:R1:W5:Y:S01]  /*41a0*/  LDL.LU R227, [R1+0x90] ;  /* 0x0000900001e37983 */ /* 0x0013620000300800 */
[----:B------:R-:W-:-:S05]  /*41b0*/  UMOV UR6, URZ ;  /* 0x0000003f00067c82 */ /* 0x000fca0008000000 */
.L_x_29:
[----:B------:R-:W-:Y:S05]  /*41c0*/  @!P1 BRA `(.L_x_30) ;  /* 0x0000000000049947 */ /* 0x000fea0003800000 */
[----:B------:R-:W-:Y:S01]  /*41d0*/  BPT.TRAP 0x1 ;  /* 0x000000040000795c */ /* 0x000fe20000300000 */
.L_x_30:
[----:B------:R4:W-:Y:S04]  /*41e0*/  STL [R1+0x94], R2 ;  /* 0x0000940201007387 */ /* 0x0009e80000100800 */
[----:B----4-:R-:W4:Y:S04]  /*41f0*/  LDL R2, [R1+0x78] ;  /* 0x0000780001027983 */ /* 0x010f280000100800 */
[----:B-----5:R0:W-:Y:S04]  /*4200*/  STL [R1+0x90], R0 ;  /* 0x0000900001007387 */ /* 0x0201e80000100800 */
[----:B0-----:R-:W2:Y:S01]  /*4210*/  LDL R0, [R1+0x7c] ;  /* 0x00007c0001007983 */ /* 0x001ea20000100800 */
[----:B------:R-:W-:Y:S01]  /*4220*/  IMAD.U32 R229, RZ, RZ, UR19 ;  /* 0x00000013ffe57e24 */ /* 0x000fe2000f8e00ff */
[----:B----4-:R-:W-:-:S02]  /*4230*/  ISETP.NE.AND P0, PT, R2, RZ, PT ;  /* 0x000000ff0200720c */ /* 0x010fc40003f05270 */
[----:B------:R0:W5:Y:S11]  /*4240*/  LDL.LU R2, [R1+0x94] ;  /* 0x0000940001027983 */ /* 0x0001760000300800 */
[----:B------:R-:W-:-:S05]  /*4250*/  @P0 LEA R229, R229, UR14, 0x3 ;  /* 0x0000000ee5e50c11 */ /* 0x000fca000f8e18ff */
[----:B------:R-:W-:-:S05]  /*4260*/  @P0 VIADD R229, R229, 0x90 ;  /* 0x00000090e5e50836 */ /* 0x000fca0000000000 */
[----:B--2---:R-:W-:Y:S02]  /*4270*/  @P0 PRMT R229, R0, 0x654, R229 ;  /* 0x0000065400e50816 */ /* 0x004fe400000000e5 */
[----:B------:R0:W5:Y:S01]  /*4280*/  LDL.LU R0, [R1+0x90] ;  /* 0x0000900001007983 */ /* 0x0001620000300800 */
[----:B------:R-:W-:Y:S01]  /*4290*/  UISETP.GT.U32.AND UP0, UPT, UR13, 0x1, UPT ;  /* 0x000000010d00788c */ /* 0x000fe2000bf04070 */
[----:B------:R0:W-:Y:S05]  /*42a0*/  @P0 SYNCS.ARRIVE.TRANS64.RED.A1T0 RZ, [R229+URZ], RZ ;  /* 0x000000ffe5ff09a7 */ /* 0x0001ea000810043f */
[----:B------:R-:W-:-:S13]  /*42b0*/  PLOP3.LUT P0, PT, PT, PT, UP0, 0x80, 0x0 ;  /* 0x000000000000781c */ /* 0x000fda0003f0f008 */
[----:B0-----:R-:W-:Y:S05]  /*42c0*/  @P0 BRA `(.L_x_31) ;  /* 0x0000000000040947 */ /* 0x001fea0003800000 */
[----:B------:R-:W-:Y:S01]  /*42d0*/  BPT.TRAP 0x1 ;  /* 0x000000040000795c */ /* 0x000fe20000300000 */
.L_x_31:
[----:B------:R-:W-:Y:S01]  /*42e0*/  UIADD3 UR18, UR18, 0x1, URZ ;  /* 0x0000000112127890 */ /* 0x000fe2000fffe03f */
[C---:B------:R-:W-:Y:S01]  /*42f0*/  ISETP.GT.AND P0, PT, R228.reuse, 0x1, PT ;  /* 0x00000001e400780c */ /* 0x040fe20003f04270 */
[----:B------:R-:W-:Y:S01]  /*4300*/  UIADD3 UR19, UR19, 0x1, URZ ;  /* 0x0000000113137890 */ /* 0x000fe2000fffe03f */
[----:B------:R-:W-:Y:S01]  /*4310*/  VIADD R228, R228, 0xffffffff ;  /* 0xffffffffe4e47836 */ /* 0x000fe20000000000 */
[----:B------:R-:W-:Y:S02]  /*4320*/  UISETP.NE.AND UP0, UPT, UR18, 0x12, UPT ;  /* 0x000000121200788c */ /* 0x000fe4000bf05270 */
[----:B------:R-:W-:Y:S02]  /*4330*/  UISETP.NE.AND UP1, UPT, UR19, 0x12, UPT ;  /* 0x000000121300788c */ /* 0x000fe4000bf25270 */
[----:B------:R-:W-:Y:S02]  /*4340*/  USEL UR8, URZ, 0x1, UP0 ;  /* 0x000000013f087887 */ /* 0x000fe40008000000 */
[----:B------:R-:W-:-:S02]  /*4350*/  USEL UR18, UR18, URZ, UP0 ;  /* 0x0000003f12127287 */ /* 0x000fc40008000000 */
[----:B------:R-:W-:Y:S02]  /*4360*/  USEL UR19, UR19, URZ, UP1 ;  /* 0x0000003f13137287 */ /* 0x000fe40008800000 */
[----:B------:R-:W-:Y:S01]  /*4370*/  LOP3.LUT R227, R227, UR8, RZ, 0x3c, !PT ;  /* 0x00000008e3e37c12 */ /* 0x000fe2000f8e3cff */
[----:B------:R-:W-:Y:S01]  /*4380*/  UMOV UR8, 0x1 ;  /* 0x0000000100087882 */ /* 0x000fe20000000000 */
[----:B------:R-:W-:Y:S08]  /*4390*/  @P0 BRA `(.L_x_32) ;  /* 0xffffffec00700947 */ /* 0x000ff0000383ffff */
.L_x_24:
[----:B------:R-:W-:-:S04]  /*43a0*/  UISETP.NE.AND UP0, UPT, UR6, URZ, UPT ;  /* 0x0000003f0600728c */ /* 0x000fc8000bf05270 */
[----:B------:R-:W-:-:S06]  /*43b0*/  USEL UR6, URZ, 0x1, !UP0 ;  /* 0x000000013f067887 */ /* 0x000fcc000c000000 */
[----:B------:R-:W-:-:S13]  /*43c0*/  ISETP.NE.AND P0, PT, RZ, UR6, PT ;  /* 0x00000006ff007c0c */ /* 0x000fda000bf05270 */
[----:B------:R-:W-:Y:S05]  /*43d0*/  @!P0 BRA `(.L_x_33) ;  /* 0x0000000c00dc8947 */ /* 0x000fea0003800000 */
[----:B------:R-:W4:Y:S04]  /*43e0*/  LDL.LU R227, [R1+0x74] ;  /* 0x0000740001e37983 */ /* 0x000f280000300800 */
[----:B----4-:R0:W-:Y:S04]  /*43f0*/  STL [R1+0x90], R227 ;  /* 0x000090e301007387 */ /* 0x0101e80000100800 */
[----:B0-----:R-:W4:Y:S04]  /*4400*/  LDL.LU R227, [R1+0x70] ;  /* 0x0000700001e37983 */ /* 0x001f280000300800 */
        /* <DEDUP_REMOVED lines=55> */
[----:B0-----:R-:W4:Y:S01]  /*4780*/  LDL.LU R227, [R1] ;  /* 0x0000000001e37983 */ /* 0x001f220000300800 */
[----:B------:R-:W-:-:S02]  /*4790*/  WARPGROUP.DEPBAR.LE gsb0, 0x0 ;  /* 0x00008000000079c5 */ /* 0x000fc40000010000 */
[----:B------:R-:W-:Y:S01]  /*47a0*/  FADD R226, R88, R226 ;  /* 0x000000e258e27221 */ /* 0x000fe20000000000 */
        /* <DEDUP_REMOVED lines=95> */
[----:B-----5:R-:W-:Y:S01]  /*4da0*/  FADD R2, R56, R2 ;  /* 0x0000000238027221 */ /* 0x020fe20000000000 */
[----:B------:R-:W-:Y:S01]  /*4db0*/  FADD R0, R57, R0 ;  /* 0x0000000039007221 */ /* 0x000fe20000000000 */
[----:B----4-:R-:W-:-:S05]  /*4dc0*/  FADD R227, R58, R227 ;  /* 0x000000e33ae37221 */ /* 0x010fca0000000000 */
[----:B------:R0:W-:Y:S04]  /*4dd0*/  STL [R1], R227 ;  /* 0x000000e301007387 */ /* 0x0001e80000100800 */
[----:B0-----:R-:W4:Y:S02]  /*4de0*/  LDL.LU R227, [R1+0x100] ;  /* 0x0001000001e37983 */ /* 0x001f240000300800 */
[----:B----4-:R-:W-:-:S05]  /*4df0*/  FADD R227, R59, R227 ;  /* 0x000000e33be37221 */ /* 0x010fca0000000000 */
[----:B------:R0:W-:Y:S04]  /*4e00*/  STL [R1+0x4], R227 ;  /* 0x000004e301007387 */ /* 0x0001e80000100800 */
        /* <DEDUP_REMOVED lines=83> */
[----:B------:R0:W-:Y:S02]  /*5340*/  STL [R1+0x74], R227 ;  /* 0x000074e301007387 */ /* 0x0001e40000100800 */
.L_x_33:
[----:B------:R-:W-:Y:S02]  /*5350*/  WARPGROUP.DEPBAR.LE gsb0, 0x0 ;  /* 0x00008000000079c5 */ /* 0x000fe40000010000 */
[----:B------:R-:W4:Y:S02]  /*5360*/  LDC R24, c[0x0][0x28c] ;  /* 0x0000a300ff187b82 */ /* 0x000f240000000800 */
[----:B----4-:R-:W-:-:S13]  /*5370*/  ISETP.GE.AND P0, PT, R24, 0x1, PT ;  /* 0x000000011800780c */ /* 0x010fda0003f06270 */
[----:B------:R-:W-:Y:S05]  /*5380*/  @!P0 BRA `(.L_x_34) ;  /* 0x0000000000648947 */ /* 0x000fea0003800000 */
[----:B------:R-:W-:-:S06]  /*5390*/  UISETP.NE.AND UP0, UPT, UR23, 0x3, UPT ;  /* 0x000000031700788c */ /* 0x000fcc000bf05270 */
[----:B------:R-:W-:-:S13]  /*53a0*/  PLOP3.LUT P0, PT, PT, PT, UP0, 0x80, 0x0 ;  /* 0x000000000000781c */ /* 0x000fda0003f0f008 */
[----:B------:R-:W-:Y:S05]  /*53b0*/  @!P0 BRA `(.L_x_35) ;  /* 0x0000000000048947 */ /* 0x000fea0003800000 */
[----:B------:R-:W-:Y:S01]  /*53c0*/  BPT.TRAP 0x1 ;  /* 0x000000040000795c */ /* 0x000fe20000300000 */
.L_x_35:
[----:B0-----:R-:W4:Y:S01]  /*53d0*/  LDL R227, [R1+0x78] ;  /* 0x0000780001e37983 */ /* 0x001f220000100800 */
[----:B------:R-:W-:Y:S01]  /*53e0*/  BSSY B0, `(.L_x_36) ;  /* 0x000000f000007945 */ /* 0x000fe20003800000 */
[----:B----4-:R-:W-:-:S13]  /*53f0*/  ISETP.NE.AND P0, PT, R227, RZ, PT ;  /* 0x000000ffe300720c */ /* 0x010fda0003f05270 */
[----:B------:R-:W-:Y:S05]  /*5400*/  @!P0 BRA `(.L_x_37) ;  /* 0x0000000000308947 */ /* 0x000fea0003800000 */
[----:B------:R-:W4:Y:S01]  /*5410*/  LDL R227, [R1+0x7c] ;  /* 0x00007c0001e37983 */ /* 0x000f220000100800 */
[----:B------:R-:W-:-:S04]  /*5420*/  UISETP.LT.AND UP0, UPT, UR12, 0x1, UPT ;  /* 0x000000010c00788c */ /* 0x000fc8000bf01270 */
[----:B------:R-:W-:-:S04]  /*5430*/  USEL UR8, UR12, 0x1, UP0 ;  /* 0x000000010c087887 */ /* 0x000fc80008000000 */
[----:B------:R-:W-:-:S04]  /*5440*/  UIADD3 UR8, UR5, UR12, -UR8 ;  /* 0x0000000c05087290 */ /* 0x000fc8000fffe808 */
[----:B------:R-:W-:-:S04]  /*5450*/  UIMAD.WIDE.U32 UR6, UR8, 0x38e38e39, URZ ;  /* 0x38e38e39080678a5 */ /* 0x000fc8000f8e003f */
[----:B------:R-:W-:-:S04]  /*5460*/  USHF.R.U32.HI UR6, URZ, 0x2, UR7 ;  /* 0x000000023f067899 */ /* 0x000fc80008011607 */
[----:B------:R-:W-:-:S04]  /*5470*/  UIMAD UR8, UR6, -0x12, UR8 ;  /* 0xffffffee060878a4 */ /* 0x000fc8000f8e0208 */
[----:B------:R-:W-:-:S04]  /*5480*/  ULEA UR8, UR8, UR14, 0x3 ;  /* 0x0000000e08087291 */ /* 0x000fc8000f8e183f */
[----:B------:R-:W-:-:S06]  /*5490*/  UIADD3 UR8, UR8, 0x90, URZ ;  /* 0x0000009008087890 */ /* 0x000fcc000fffe03f */
[----:B------:R-:W-:-:S05]  /*54a0*/  IMAD.U32 R24, RZ, RZ, UR8 ;  /* 0x00000008ff187e24 */ /* 0x000fca000f8e00ff */
[----:B----4-:R-:W-:-:S04]  /*54b0*/  PRMT R24, R227, 0x654, R24 ;  /* 0x00000654e3187816 */ /* 0x010fc80000000018 */
[----:B------:R0:W-:Y:S03]  /*54c0*/  SYNCS.ARRIVE.TRANS64.RED.A1T0 RZ, [R24+URZ], RZ ;  /* 0x000000ff18ff79a7 */ /* 0x0001e6000810043f */
.L_x_37:
[----:B------:R-:W-:Y:S05]  /*54d0*/  BSYNC B0 ;  /* 0x0000000000007941 */ /* 0x000fea0003800000 */
.L_x_36:
[----:B------:R-:W-:-:S06]  /*54e0*/  UISETP.GT.U32.AND UP0, UPT, UR13, 0x1, UPT ;  /* 0x000000010d00788c */ /* 0x000fcc000bf04070 */
[----:B------:R-:W-:-:S13]  /*54f0*/  PLOP3.LUT P0, PT, PT, PT, UP0, 0x80, 0x0 ;  /* 0x000000000000781c */ /* 0x000fda0003f0f008 */
[----:B------:R-:W-:Y:S05]  /*5500*/  @P0 BRA `(.L_x_34) ;  /* 0x0000000000040947 */ /* 0x000fea0003800000 */
[----:B------:R-:W-:Y:S01]  /*5510*/  BPT.TRAP 0x1 ;  /* 0x000000040000795c */ /* 0x000fe20000300000 */
.L_x_34:
[----:B-----5:R4:W-:Y:S01]  /*5520*/  STL [R1+0x94], R2 ;  /* 0x0000940201007387 */ /* 0x0209e20000100800 */
[----:B------:R-:W1:Y:S01]  /*5530*/  LDC R29, c[0x0][0x288] ;  /* 0x0000a200ff1d7b82 */ /* 0x000e620000000800 */
[----:B------:R-:W-:Y:S02]  /*5540*/  UIADD3 UR9, UR12, UR5, URZ ;  /* 0x000000050c097290 */ /* 0x000fe4000fffe03f */
[----:B------:R-:W-:Y:S01]  /*5550*/  USHF.R.S32.HI UR10, URZ, 0x1f, UR22 ;  /* 0x0000001f3f0a7899 */ /* 0x000fe20008011416 */
[----:B------:R-:W-:Y:S01]  /*5560*/  ULDC.64 UR6, c[0x0][0x5d0] ;  /* 0x0001740000067ab9 */ /* 0x000fe20000000a00 */
[----:B------:R-:W-:Y:S01]  /*5570*/  ULDC UR11, c[0x0][0x284] ;  /* 0x0000a100000b7ab9 */ /* 0x000fe20000000800 */
[----:B----4-:R-:W4:Y:S04]  /*5580*/  LDL.LU R2, [R1+0x88] ;  /* 0x0000880001027983 */ /* 0x010f280000300800 */
[----:B------:R2:W-:Y:S04]  /*5590*/  STL [R1+0x90], R0 ;  /* 0x0000900001007387 */ /* 0x0005e80000100800 */
[----:B0-----:R-:W3:Y:S01]  /*55a0*/  LDL.LU R227, [R1+0x8c] ;  /* 0x00008c0001e37983 */ /* 0x001ee20000300800 */
[----:B--2---:R-:W0:Y:S02]  /*55b0*/  S2R R0, SR_TID.X ;  /* 0x0000000000007919 */ /* 0x004e240000002100 */
[----:B0-----:R-:W-:-:S02]  /*55c0*/  SHF.R.U32.HI R24, RZ, 0x2, R0 ;  /* 0x00000002ff187819 */ /* 0x001fc40000011600 */
[----:B------:R-:W-:Y:S02]  /*55d0*/  LOP3.LUT R26, R0, 0x60, RZ, 0xc0, !PT ;  /* 0x00000060001a7812 */ /* 0x000fe400078ec0ff */
[----:B------:R-:W-:Y:S02]  /*55e0*/  SHF.R.U32.HI R27, RZ, 0x7, R0 ;  /* 0x00000007ff1b7819 */ /* 0x000fe40000011600 */
[----:B------:R-:W-:Y:S02]  /*55f0*/  LOP3.LUT R25, R24, 0x7, RZ, 0xc0, !PT ;  /* 0x0000000718197812 */ /* 0x000fe400078ec0ff */
[----:B------:R-:W-:Y:S02]  /*5600*/  SHF.R.U32.HI R28, RZ, 0x1, R26 ;  /* 0x00000001ff1c7819 */ /* 0x000fe4000001161a */
[----:B------:R-:W-:Y:S02]  /*5610*/  LOP3.LUT R24, R27, 0x1, RZ, 0xc0, !PT ;  /* 0x000000011b187812 */ /* 0x000fe400078ec0ff */
[----:B------:R-:W-:Y:S01]  /*5620*/  IADD3 R27, RZ, -R28, -R25 ;  /* 0x8000001cff1b7210 */ /* 0x000fe20007ffe819 */
[----:B------:R-:W-:-:S02]  /*5630*/  IMAD.SHL.U32 R32, R0, 0x2, RZ ;  /* 0x0000000200207824 */ /* 0x000fc400078e00ff */
[C---:B------:R-:W-:Y:S02]  /*5640*/  IMAD.SHL.U32 R26, R24.reuse, 0x40, RZ ;  /* 0x00000040181a7824 */ /* 0x040fe400078e00ff */
[----:B------:R-:W-:Y:S01]  /*5650*/  IMAD R42, R24, -0x40, R27 ;  /* 0xffffffc0182a7824 */ /* 0x000fe200078e021b */
[----:B------:R-:W-:Y:S01]  /*5660*/  LOP3.LUT R24, R0, 0x3, RZ, 0xc0, !PT ;  /* 0x0000000300187812 */ /* 0x000fe200078ec0ff */
[----:B----4-:R-:W-:Y:S02]  /*5670*/  IMAD.SHL.U32 R41, R2, 0x80, RZ ;  /* 0x0000008002297824 */ /* 0x010fe400078e00ff */
[----:B------:R0:W5:Y:S04]  /*5680*/  LDL.LU R2, [R1+0x94] ;  /* 0x0000940001027983 */ /* 0x0001680000300800 */
[----:B------:R0:W5:Y:S01]  /*5690*/  LDL.LU R0, [R1+0x90] ;  /* 0x0000900001007983 */ /* 0x0001620000300800 */
[----:B------:R-:W-:Y:S01]  /*56a0*/  LOP3.LUT R43, R26, 0x40, R25, 0xe2, !PT ;  /* 0x000000401a2b7812 */ /* 0x000fe200078ee219 */
[----:B---3--:R-:W-:Y:S01]  /*56b0*/  IMAD.SHL.U32 R25, R227, 0x100, RZ ;  /* 0x00000100e3197824 */ /* 0x008fe200078e00ff */
[----:B------:R-:W-:Y:S01]  /*56c0*/  UISETP.GT.U32.AND UP0, UPT, UR9, 0x11, UPT ;  /* 0x000000110900788c */ /* 0x000fe2000bf04070 */
[C---:B-1----:R-:W-:Y:S01]  /*56d0*/  ISETP.GE.AND P0, PT, R41.reuse, R29, PT ;  /* 0x0000001d2900720c */ /* 0x042fe20003f06270 */
[----:B------:R-:W-:Y:S01]  /*56e0*/  UIMAD UR5, UR10, UR6, URZ ;  /* 0x000000060a0572a4 */ /* 0x000fe2000f8e023f */
[----:B------:R-:W-:Y:S01]  /*56f0*/  LOP3.LUT R32, R41, 0x6, R32, 0xf8, !PT ;  /* 0x0000000629207812 */ /* 0x000fe200078ef820 */
[----:B------:R-:W-:Y:S01]  /*5700*/  UISETP.LT.U32.AND UP0, UPT, UR12, 0x12, UP0 ;  /* 0x000000120c00788c */ /* 0x000fe20008701070 */
[----:B------:R-:W-:Y:S01]  /*5710*/  ISETP.GE.OR P0, PT, R25, UR11, P0 ;  /* 0x0000000b19007c0c */ /* 0x000fe20008706670 */
[----:B------:R-:W-:Y:S01]  /*5720*/  UISETP.GE.U32.AND UP1, UPT, UR12, 0x12, UPT ;  /* 0x000000120c00788c */ /* 0x000fe2000bf26070 */
[----:B------:R-:W-:Y:S01]  /*5730*/  IMAD.U32 R27, RZ, RZ, UR6 ;  /* 0x00000006ff1b7e24 */ /* 0x000fe2000f8e00ff */
[----:B------:R-:W-:Y:S01]  /*5740*/  UIMAD UR8, UR22, UR7, UR5 ;  /* 0x00000007160872a4 */ /* 0x000fe2000f8e0205 */
[----:B------:R-:W-:Y:S01]  /*5750*/  SHF.R.S32.HI R33, RZ, 0x1f, R32 ;  /* 0x0000001fff217819 */ /* 0x000fe20000011420 */
[----:B------:R-:W-:-:S02]  /*5760*/  UIMAD.WIDE.U32 UR6, UR9, 0x38e38e39, URZ ;  /* 0x38e38e39090678a5 */ /* 0x000fc4000f8e003f */
[----:B------:R-:W-:Y:S02]  /*5770*/  USEL UR5, URZ, 0x1, !UP0 ;  /* 0x000000013f057887 */ /* 0x000fe4000c000000 */
[----:B------:R-:W-:Y:S01]  /*5780*/  USHF.R.U32.HI UR6, URZ, 0x2, UR7 ;  /* 0x000000023f067899 */ /* 0x000fe20008011607 */
[----:B------:R-:W-:Y:S01]  /*5790*/  IMAD.WIDE.U32 R26, R27, UR22, R32 ;  /* 0x000000161b1a7c25 */ /* 0x000fe2000f8e0020 */
[----:B------:R-:W-:Y:S01]  /*57a0*/  ULOP3.LUT UR4, UR4, UR5, URZ, 0x3c, !UPT ;  /* 0x0000000504047292 */ /* 0x000fe2000f8e3c3f */
[----:B------:R-:W-:Y:S02]  /*57b0*/  IADD3 R42, -R25, UR11, R42 ;  /* 0x0000000b192a7c10 */ /* 0x000fe4000fffe12a */
[----:B------:R-:W-:Y:S01]  /*57c0*/  IMAD.WIDE R38, R227, 0x100, RZ ;  /* 0x00000100e3267825 */ /* 0x000fe200078e02ff */
[----:B------:R-:W-:Y:S02]  /*57d0*/  UIMAD UR5, UR6, -0x12, UR9 ;  /* 0xffffffee060578a4 */ /* 0x000fe4000f8e0209 */
[----:B------:R-:W-:Y:S01]  /*57e0*/  @UP1 ULOP3.LUT UR4, UR4, 0x1, UR6, 0x78, !UPT ;  /* 0x0000000104041892 */ /* 0x000fe2000f8e7806 */
[----:B------:R-:W-:-:S02]  /*57f0*/  IMAD R24, R24, -0x2, R29 ;  /* 0xfffffffe18187824 */ /* 0x000fc400078e021d */
[----:B------:R-:W-:Y:S01]  /*5800*/  VIADD R27, R27, UR8 ;  /* 0x000000081b1b7c36 */ /* 0x000fe20008000000 */
[----:B------:R-:W-:Y:S01]  /*5810*/  LOP3.LUT R43, R38, R43, R28, 0xfe, !PT ;  /* 0x0000002b262b7212 */ /* 0x000fe200078efe1c */
[----:B------:R-:W-:Y:S02]  /*5820*/  IMAD.IADD R41, R24, 0x1, -R41 ;  /* 0x0000000118297824 */ /* 0x000fe400078e0a29 */
[----:B------:R-:W-:Y:S01]  /*5830*/  IMAD.MOV.U32 R40, RZ, RZ, -0x1 ;  /* 0xffffffffff287424 */ /* 0x000fe200078e00ff */
[----:B0-----:R-:W-:Y:S06]  /*5840*/  @P0 BRA `(.L_x_38) ;  /* 0x0000008c00fc0947 */ /* 0x001fec0003800000 */
[----:B------:R-:W0:Y:S01]  /*5850*/  LDC.64 R28, c[0x0][0x5c8] ;  /* 0x00017200ff1c7b82 */ /* 0x000e220000000a00 */
[----:B------:R-:W-:Y:S01]  /*5860*/  ULDC.64 UR6, c[0x0][0x5c0] ;  /* 0x0001700000067ab9 */ /* 0x000fe20000000a00 */
[----:B------:R-:W-:Y:S01]  /*5870*/  BSSY B0, `(.L_x_38) ;  /* 0x00008fc000007945 */ /* 0x000fe20003800000 */
[-C--:B0-----:R-:W-:Y:S01]  /*5880*/  IMAD R24, R39, R28.reuse, RZ ;  /* 0x0000001c27187224 */ /* 0x081fe200078e02ff */
[----:B------:R-:W-:Y:S01]  /*5890*/  SHF.L.U64.HI R34, R28, 0x3, R29 ;  /* 0x000000031c227819 */ /* 0x000fe2000001021d */
[----:B------:R-:W-:-:S04]  /*58a0*/  IMAD.WIDE.U32 R26, R43, R28, R26 ;  /* 0x0000001c2b1a7225 */ /* 0x000fc800078e001a */
[----:B------:R-:W-:Y:S01]  /*58b0*/  IMAD R25, R43, R29, R24 ;  /* 0x0000001d2b197224 */ /* 0x000fe200078e0218 */
[----:B------:R-:W-:Y:S01]  /*58c0*/  IADD3 R24, P3, R26, UR6, RZ ;  /* 0x000000061a187c10 */ /* 0x000fe2000ff7e0ff */
[C---:B------:R-:W-:Y:S01]  /*58d0*/  IMAD.SHL.U32 R35, R28.reuse, 0x8, RZ ;  /* 0x000000081c237824 */ /* 0x040fe200078e00ff */
[----:B------:R-:W-:Y:S01]  /*58e0*/  LEA R30, P2, R28, R26, 0x7 ;  /* 0x0000001a1c1e7211 */ /* 0x000fe200078438ff */
[----:B------:R-:W-:-:S03]  /*58f0*/  IMAD.IADD R27, R27, 0x1, R25 ;  /* 0x000000011b1b7824 */ /* 0x000fc600078e0219 */
[----:B------:R-:W-:Y:S02]  /*5900*/  IADD3 R26, P1, P0, R26, UR6, R35 ;  /* 0x000000061a1a7c10 */ /* 0x000fe4000f83e023 */
[----:B------:R-:W-:Y:S02]  /*5910*/  IADD3.X R25, R27, UR7, RZ, P3, !PT ;  /* 0x000000071b197c10 */ /* 0x000fe40009ffe4ff */
[----:B------:R-:W-:Y:S02]  /*5920*/  FSETP.NEU.AND P3, PT, RZ, UR21, PT ;  /* 0x00000015ff007c0b */ /* 0x000fe4000bf6d000 */
[----:B------:R-:W-:Y:S02]  /*5930*/  LEA.HI.X R31, R28, R27, R29, 0x7, P2 ;  /* 0x0000001b1c1f7211 */ /* 0x000fe400010f3c1d */
[C---:B------:R-:W-:Y:S02]  /*5940*/  IADD3 R28, P2, R30.reuse, UR6, RZ ;  /* 0x000000061e1c7c10 */ /* 0x040fe4000ff5e0ff */
[----:B------:R-:W-:-:S02]  /*5950*/  IADD3 R30, P5, P6, R30, UR6, R35 ;  /* 0x000000061e1e7c10 */ /* 0x000fc4000febe023 */
[----:B------:R-:W-:Y:S02]  /*5960*/  IADD3.X R29, R31, UR7, RZ, P2, !PT ;  /* 0x000000071f1d7c10 */ /* 0x000fe400097fe4ff */
[--C-:B------:R-:W-:Y:S02]  /*5970*/  IADD3.X R27, R27, UR7, R34.reuse, P1, P0 ;  /* 0x000000071b1b7c10 */ /* 0x100fe40008fe0422 */
[----:B------:R-:W-:Y:S01]  /*5980*/  IADD3.X R31, R31, UR7, R34, P5, P6 ;  /* 0x000000071f1f7c10 */ /* 0x000fe2000afec422 */
[----:B------:R-:W-:Y:S06]  /*5990*/  @!P3 BRA `(.L_x_39) ;  /* 0x0000006c001cb947 */ /* 0x000fec0003800000 */
[----:B------:R-:W-:Y:S01]  /*59a0*/  ULDC.64 UR8, c[0x0][0x5b8] ;  /* 0x00016e0000087ab9 */ /* 0x000fe20000000a00 */
[----:B------:R-:W-:Y:S01]  /*59b0*/  ISETP.GE.AND P0, PT, R42, 0x1, PT ;  /* 0x000000012a00780c */ /* 0x000fe20003f06270 */
[----:B------:R-:W-:Y:S02]  /*59c0*/  UIMAD UR6, UR10, UR8, URZ ;  /* 0x000000080a0672a4 */ /* 0x000fe4000f8e023f */
[----:B------:R-:W-:Y:S01]  /*59d0*/  IMAD.U32 R35, RZ, RZ, UR8 ;  /* 0x00000008ff237e24 */ /* 0x000fe2000f8e00ff */
[----:B------:R-:W-:Y:S01]  /*59e0*/  BSSY B1, `(.L_x_40) ;  /* 0x0000010000017945 */ /* 0x000fe20003800000 */
[----:B------:R-:W-:Y:S01]  /*59f0*/  ISETP.LT.OR P3, PT, R41, 0x1, !P0 ;  /* 0x000000012900780c */ /* 0x000fe20004761670 */
[----:B------:R-:W-:Y:S02]  /*5a00*/  UIMAD UR6, UR22, UR9, UR6 ;  /* 0x00000009160672a4 */ /* 0x000fe4000f8e0206 */
[----:B------:R-:W-:Y:S01]  /*5a10*/  IMAD.WIDE.U32 R32, R35, UR22, R32 ;  /* 0x0000001623207c25 */ /* 0x000fe2000f8e0020 */
[----:B------:R-:W-:-:S03]  /*5a20*/  ULDC.64 UR8, c[0x0][0x5a8] ;  /* 0x00016a0000087ab9 */ /* 0x000fc60000000a00 */
[----:B------:R-:W-:Y:S02]  /*5a30*/  IMAD.MOV.U32 R36, RZ, RZ, R32 ;  /* 0x000000ffff247224 */ /* 0x000fe400078e0020 */
[----:B------:R-:W-:Y:S01]  /*5a40*/  VIADD R37, R33, UR6 ;  /* 0x0000000621257c36 */ /* 0x000fe20008000000 */
[----:B------:R-:W-:Y:S02]  /*5a50*/  ULDC.64 UR6, c[0x0][0x5b0] ;  /* 0x00016c0000067ab9 */ /* 0x000fe40000000a00 */
[----:B------:R-:W-:Y:S02]  /*5a60*/  IMAD R34, R39, UR6, RZ ;  /* 0x0000000627227c24 */ /* 0x000fe4000f8e02ff */
[----:B------:R-:W-:-:S04]  /*5a70*/  IMAD.WIDE.U32 R32, R43, UR6, R36 ;  /* 0x000000062b207c25 */ /* 0x000fc8000f8e0024 */
[--C-:B------:R-:W-:Y:S01]  /*5a80*/  IMAD R35, R43, UR7, R34.reuse ;  /* 0x000000072b237c24 */ /* 0x100fe2000f8e0222 */
[----:B------:R-:W-:Y:S02]  /*5a90*/  IADD3 R32, P1, R32, UR8, RZ ;  /* 0x0000000820207c10 */ /* 0x000fe4000ff3e0ff */
[----:B------:R-:W-:Y:S02]  /*5aa0*/  PRMT R34, RZ, 0x7610, R34 ;  /* 0x00007610ff227816 */ /* 0x000fe40000000022 */
[----:B------:R-:W-:Y:S01]  /*5ab0*/  IADD3.X R33, R33, UR9, R35, P1, !PT ;  /* 0x0000000921217c10 */ /* 0x000fe20008ffe423 */
[----:B------:R-:W-:Y:S08]  /*5ac0*/  @P3 BRA `(.L_x_41) ;  /* 0x0000000000043947 */ /* 0x000ff00003800000 */
[----:B------:R0:W5:Y:S02]  /*5ad0*/  LDG.E.U8 R34, desc[UR16][R32.64] ;  /* 0x0000001020227981 */ /* 0x000164000c1e1100 */
.L_x_41:
[----:B------:R-:W-:Y:S05]  /*5ae0*/  BSYNC B1 ;  /* 0x0000000000017941 */ /* 0x000fea0003800000 */
.L_x_40:
[----:B-----5:R-:W-:Y:S01]  /*5af0*/  LOP3.LUT R34, R34, 0xff, RZ, 0xc0, !PT ;  /* 0x000000ff22227812 */ /* 0x020fe200078ec0ff */
[----:B------:R-:W-:Y:S01]  /*5b00*/  BSSY B1, `(.L_x_42) ;  /* 0x000000b000017945 */ /* 0x000fe20003800000 */
[----:B------:R-:W-:Y:S02]  /*5b10*/  ISETP.LT.OR P2, PT, R41, 0x2, !P0 ;  /* 0x000000022900780c */ /* 0x000fe40004741670 */
[----:B------:R-:W-:-:S05]  /*5b20*/  F2FP.F16.E5M2.UNPACK_B R34, R34 ;  /* 0x00000022ff22723e */ /* 0x000fca00020004ff */
[----:B------:R-:W-:-:S05]  /*5b30*/  HADD2.F32 R34, -RZ, R34.H0_H0 ;  /* 0x20000022ff227230 */ /* 0x000fca0000004100 */
[----:B------:R-:W-:Y:S01]  /*5b40*/  FMUL R35, R34, UR21 ;  /* 0x0000001522237c20 */ /* 0x000fe20008400000 */
[----:B------:R-:W-:-:S03]  /*5b50*/  PRMT R34, RZ, 0x7610, R34 ;  /* 0x00007610ff227816 */ /* 0x000fc60000000022 */
[----:B------:R-:W-:-:S05]  /*5b60*/  FFMA R35, R226, UR20, R35 ;  /* 0x00000014e2237c23 */ /* 0x000fca0008000023 */
[----:B------:R-:W-:-:S05]  /*5b70*/  F2FP.SATFINITE.E5M2.F32.PACK_AB_MERGE_C R35, RZ, R35, RZ ;  /* 0x00000023ff23723e */ /* 0x000fca00048060ff */
[----:B------:R1:W-:Y:S01]  /*5b80*/  @!P3 STG.E.U8 desc[UR16][R24.64], R35 ;  /* 0x000000231800b986 */ /* 0x0003e2000c101110 */
[----:B------:R-:W-:Y:S05]  /*5b90*/  @P2 BRA `(.L_x_43) ;  /* 0x0000000000042947 */ /* 0x000fea0003800000 */
[----:B------:R2:W5:Y:S02]  /*5ba0*/  LDG.E.U8 R34, desc[UR16][R32.64+0x1] ;  /* 0x0000011020227981 */ /* 0x000564000c1e1100 */
.L_x_43:
[----:B------:R-:W-:Y:S05]  /*5bb0*/  BSYNC B1 ;  /* 0x0000000000017941 */ /* 0x000fea0003800000 */
.L_x_42:
[----:B-----5:R-:W-:Y:S01]  /*5bc0*/  LOP3.LUT R34, R34, 0xff, RZ, 0xc0, !PT ;  /* 0x000000ff22227812 */ /* 0x020fe200078ec0ff */
[----:B------:R-:W-:Y:S01]  /*5bd0*/  BSSY B1, `(.L_x_44) ;  /* 0x0000013000017945 */ /* 0x000fe20003800000 */
[----:B------:R-:W-:Y:S02]  /*5be0*/  IADD3 R45, P1, R43, 0x8, RZ ;  /* 0x000000082b2d7810 */ /* 0x000fe40007f3e0ff */
[----:B------:R-:W-:-:S03]  /*5bf0*/  F2FP.F16.E5M2.UNPACK_B R34, R34 ;  /* 0x00000022ff22723e */ /* 0x000fc600020004ff */
[----:B-1----:R-:W-:Y:S01]  /*5c00*/  IMAD.X R35, RZ, RZ, R39, P1 ;  /* 0x000000ffff237224 */ /* 0x002fe200008e0627 */
[----:B------:R-:W-:Y:S01]  /*5c10*/  ISETP.GE.AND P1, PT, R42, 0x9, PT ;  /* 0x000000092a00780c */ /* 0x000fe20003f26270 */
[----:B------:R-:W-:Y:S02]  /*5c20*/  HADD2.F32 R34, -RZ, R34.H0_H0 ;  /* 0x20000022ff227230 */ /* 0x000fe40000004100 */
[----:B------:R-:W-:Y:S01]  /*5c30*/  IMAD R46, R35, UR6, RZ ;  /* 0x00000006232e7c24 */ /* 0x000fe2000f8e02ff */
[----:B------:R-:W-:Y:S02]  /*5c40*/  ISETP.LT.OR P5, PT, R41, 0x1, !P1 ;  /* 0x000000012900780c */ /* 0x000fe40004fa1670 */
[----:B------:R-:W-:Y:S01]  /*5c50*/  FMUL R44, R34, UR21 ;  /* 0x00000015222c7c20 */ /* 0x000fe20008400000 */
[----:B------:R-:W-:-:S04]  /*5c60*/  IMAD.WIDE.U32 R34, R45, UR6, R36 ;  /* 0x000000062d227c25 */ /* 0x000fc8000f8e0024 */
[----:B------:R-:W-:Y:S01]  /*5c70*/  FFMA R44, R225, UR20, R44 ;  /* 0x00000014e12c7c23 */ /* 0x000fe2000800002c */
[----:B------:R-:W-:Y:S01]  /*5c80*/  IMAD R45, R45, UR7, R46 ;  /* 0x000000072d2d7c24 */ /* 0x000fe2000f8e022e */
[----:B------:R-:W-:-:S03]  /*5c90*/  IADD3 R34, P3, R34, UR8, RZ ;  /* 0x0000000822227c10 */ /* 0x000fc6000ff7e0ff */
[----:B------:R-:W-:Y:S02]  /*5ca0*/  F2FP.SATFINITE.E5M2.F32.PACK_AB_MERGE_C R47, RZ, R44, RZ ;  /* 0x0000002cff2f723e */ /* 0x000fe400048060ff */
[----:B------:R-:W-:Y:S02]  /*5cb0*/  IADD3.X R35, R35, UR9, R45, P3, !PT ;  /* 0x0000000923237c10 */ /* 0x000fe40009ffe42d */
[----:B------:R-:W-:Y:S01]  /*5cc0*/  PRMT R44, RZ, 0x7610, R44 ;  /* 0x00007610ff2c7816 */ /* 0x000fe2000000002c */
[----:B------:R1:W-:Y:S01]  /*5cd0*/  @!P2 STG.E.U8 desc[UR16][R24.64+0x1], R47 ;  /* 0x0000012f1800a986 */ /* 0x0003e2000c101110 */
[----:B------:R-:W-:Y:S05]  /*5ce0*/  @P5 BRA `(.L_x_45) ;  /* 0x0000000000045947 */ /* 0x000fea0003800000 */
[----:B------:R3:W5:Y:S02]  /*5cf0*/  LDG.E.U8 R44, desc[UR16][R34.64] ;  /* 0x00000010222c7981 */ /* 0x000764000c1e1100 */
.L_x_45:
[----:B------:R-:W-:Y:S05]  /*5d00*/  BSYNC B1 ;  /* 0x0000000000017941 */ /* 0x000fea0003800000 */
.L_x_44:
        /* <DEDUP_REMOVED lines=12> */
.L_x_47:
[----:B------:R-:W-:Y:S05]  /*5dd0*/  BSYNC B1 ;  /* 0x0000000000017941 */ /* 0x000fea0003800000 */
.L_x_46:
[----:B-----5:R-:W-:Y:S01]  /*5de0*/  LOP3.LUT R44, R44, 0xff, RZ, 0xc0, !PT ;  /* 0x000000ff2c2c7812 */ /* 0x020fe200078ec0ff */
[----:B------:R-:W-:Y:S01]  /*5df0*/  BSSY B1, `(.L_x_48) ;  /* 0x000000b000017945 */ /* 0x000fe20003800000 */
[----:B------:R-:W-:Y:S02]  /*5e00*/  ISETP.LT.OR P3, PT, R41, 0x9, !P0 ;  /* 0x000000092900780c */ /* 0x000fe40004761670 */
[----:B------:R-:W-:-:S05]  /*5e10*/  F2FP.F16.E5M2.UNPACK_B R44, R44 ;  /* 0x0000002cff2c723e */ /* 0x000fca00020004ff */
[----:B------:R-:W-:-:S05]  /*5e20*/  HADD2.F32 R44, -RZ, R44.H0_H0 ;  /* 0x2000002cff2c7230 */ /* 0x000fca0000004100 */
[----:B------:R-:W-:-:S04]  /*5e30*/  FMUL R44, R44, UR21 ;  /* 0x000000152c2c7c20 */ /* 0x000fc80008400000 */
[----:B------:R-:W-:-:S05]  /*5e40*/  FFMA R44, R223, UR20, R44 ;  /* 0x00000014df2c7c23 */ /* 0x000fca000800002c */
[----:B----4-:R-:W-:Y:S02]  /*5e50*/  F2FP.SATFINITE.E5M2.F32.PACK_AB_MERGE_C R45, RZ, R44, RZ ;  /* 0x0000002cff2d723e */ /* 0x010fe400048060ff */
[----:B------:R-:W-:-:S03]  /*5e60*/  PRMT R44, RZ, 0x7610, R44 ;  /* 0x00007610ff2c7816 */ /* 0x000fc6000000002c */
[----:B------:R4:W-:Y:S01]  /*5e70*/  @!P2 STG.E.U8 desc[UR16][R26.64+0x1], R45 ;  /* 0x0000012d1a00a986 */ /* 0x0009e2000c101110 */
[----:B------:R-:W-:Y:S05]  /*5e80*/  @P3 BRA `(.L_x_49) ;  /* 0x0000000000043947 */ /* 0x000fea0003800000 */
[----:B------:R0:W5:Y:S02]  /*5e90*/  LDG.E.U8 R44, desc[UR16][R32.64+0x8] ;  /* 0x00000810202c7981 */ /* 0x000164000c1e1100 */
.L_x_49:
[----:B------:R-:W-:Y:S05]  /*5ea0*/  BSYNC B1 ;  /* 0x0000000000017941 */ /* 0x000fea0003800000 */
.L_x_48:
[----:B-----5:R-:W-:Y:S01]  /*5eb0*/  LOP3.LUT R44, R44, 0xff, RZ, 0xc0, !PT ;  /* 0x000000ff2c2c7812 */ /* 0x020fe200078ec0ff */
[----:B------:R-:W-:Y:S01]  /*5ec0*/  BSSY B1, `(.L_x_50) ;  /* 0x000000b000017945 */ /* 0x000fe20003800000 */
[----:B------:R-:W-:Y:S02]  /*5ed0*/  ISETP.LT.OR P2, PT, R41, 0xa, !P0 ;  /* 0x0000000a2900780c */ /* 0x000fe40004741670 */
[----:B------:R-:W-:-:S05]  /*5ee0*/  F2FP.F16.E5M2.UNPACK_B R44, R44 ;  /* 0x0000002cff2c723e */ /* 0x000fca00020004ff */
[----:B------:R-:W-:-:S05]  /*5ef0*/  HADD2.F32 R44, -RZ, R44.H0_H0 ;  /* 0x2000002cff2c7230 */ /* 0x000fca0000004100 */
[----:B----4-:R-:W-:Y:S01]  /*5f00*/  FMUL R45, R44, UR21 ;  /* 0x000000152c2d7c20 */ /* 0x010fe20008400000 */
[----:B------:R-:W-:-:S03]  /*5f10*/  PRMT R44, RZ, 0x7610, R44 ;  /* 0x00007610ff2c7816 */ /* 0x000fc6000000002c */
[----:B------:R-:W-:-:S05]  /*5f20*/  FFMA R45, R222, UR20, R45 ;  /* 0x00000014de2d7c23 */ /* 0x000fca000800002d */
[----:B------:R-:W-:-:S05]  /*5f30*/  F2FP.SATFINITE.E5M2.F32.PACK_AB_MERGE_C R45, RZ, R45, RZ ;  /* 0x0000002dff2d723e */ /* 0x000fca00048060ff */
[----:B------:R4:W-:Y:S01]  /*5f40*/  @!P3 STG.E.U8 desc[UR16][R24.64+0x8], R45 ;  /* 0x0000082d1800b986 */ /* 0x0009e2000c101110 */
[----:B------:R-:W-:Y:S05]  /*5f50*/  @P2 BRA `(.L_x_51) ;  /* 0x0000000000042947 */ /* 0x000fea0003800000 */
[----:B------:R0:W5:Y:S02]  /*5f60*/  LDG.E.U8 R44, desc[UR16][R32.64+0x9] ;  /* 0x00000910202c7981 */ /* 0x000164000c1e1100 */
.L_x_51:
[----:B------:R-:W-:Y:S05]  /*5f70*/  BSYNC B1 ;  /* 0x0000000000017941 */ /* 0x000fea0003800000 */
.L_x_50:
        /* <DEDUP_REMOVED lines=12> */
.L_x_53:
[----:B------:R-:W-:Y:S05]  /*6040*/  BSYNC B1 ;  /* 0x0000000000017941 */ /* 0x000fea0003800000 */
.L_x_52:
        /* <DEDUP_REMOVED lines=12> */
.L_x_55:
[----:B------:R-:W-:Y:S05]  /*6110*/  BSYNC B1 ;  /* 0x0000000000017941 */ /* 0x000fea0003800000 */
.L_x_54:
        /* <DEDUP_REMOVED lines=12> */
.L_x_57:
[----:B------:R-:W-:Y:S05]  /*61e0*/  BSYNC B1 ;  /* 0x0000000000017941 */ /* 0x000fea0003800000 */
.L_x_56:
        /* <DEDUP_REMOVED lines=12> */
.L_x_59:
[----:B------:R-:W-:Y:S05]  /*62b0*/  BSYNC B1 ;  /* 0x0000000000017941 */ /* 0x000fea0003800000 */
.L_x_58:
        /* <DEDUP_REMOVED lines=12> */
.L_x_61:
[----:B------:R-:W-:Y:S05]  /*6380*/  BSYNC B1 ;  /* 0x0000000000017941 */ /* 0x000fea0003800000 */
.L_x_60:
        /* <DEDUP_REMOVED lines=12> */
.L_x_63:
[----:B------:R-:W-:Y:S05]  /*6450*/  BSYNC B1 ;  /* 0x0000000000017941 */ /* 0x000fea0003800000 */
.L_x_62:
        /* <DEDUP_REMOVED lines=12> */
.L_x_65:
[----:B------:R-:W-:Y:S05]  /*6520*/  BSYNC B1 ;  /* 0x0000000000017941 */ /* 0x000fea0003800000 */
.L_x_64:
        /* <DEDUP_REMOVED lines=12> */
.L_x_67:
[----:B------:R-:W-:Y:S05]  /*65f0*/  BSYNC B1 ;  /* 0x0000000000017941 */ /* 0x000fea0003800000 */
.L_x_66:
        /* <DEDUP_REMOVED lines=12> */
.L_x_69:
[----:B------:R-:W-:Y:S05]  /*66c0*/  BSYNC B1 ;  /* 0x0000000000017941 */ /* 0x000fea0003800000 */
.L_x_68:
        /* <DEDUP_REMOVED lines=12> */
.L_x_71:
[----:B------:R-:W-:Y:S05]  /*6790*/  BSYNC B1 ;  /* 0x0000000000017941 */ /* 0x000fea0003800000 */
.L_x_70:
        /* <DEDUP_REMOVED lines=12> */
.L_x_73:
[----:B------:R-:W-:Y:S05]  /*6860*/  BSYNC B1 ;  /* 0x0000000000017941 */ /* 0x000fea0003800000 */
.L_x_72:
        /* <DEDUP_REMOVED lines=12> */
.L_x_75:
[----:B------:R-:W-:Y:S05]  /*6930*/  BSYNC B1 ;  /* 0x0000000000017941 */ /* 0x000fea0003800000 */
.L_x_74:
        /* <DEDUP_REMOVED lines=12> */
.L_x_77:
[----:B------:R-:W-:Y:S05]  /*6a00*/  BSYNC B1 ;  /* 0x0000000000017941 */ /* 0x000fea0003800000 */
.L_x_76:
        /* <DEDUP_REMOVED lines=12> */
.L_x_79:
[----:B------:R-:W-:Y:S05]  /*6ad0*/  BSYNC B1 ;  /* 0x0000000000017941 */ /* 0x000fea0003800000 */
.L_x_78:
        /* <DEDUP_REMOVED lines=12> */
.L_x_81:
[----:B------:R-:W-:Y:S05]  /*6ba0*/  BSYNC B1 ;  /* 0x0000000000017941 */ /* 0x000fea0003800000 */
.L_x_80:
        /* <DEDUP_REMOVED lines=12> */
.L_x_83:
[----:B------:R-:W-:Y:S05]  /*6c70*/  BSYNC B1 ;  /* 0x0000000000017941 */ /* 0x000fea0003800000 */
.L_x_82:
        /* <DEDUP_REMOVED lines=12> */
.L_x_85:
[----:B------:R-:W-:Y:S05]  /*6d40*/  BSYNC B1 ;  /* 0x0000000000017941 */ /* 0x000fea0003800000 */
.L_x_84:
        /* <DEDUP_REMOVED lines=12> */
.L_x_87:
[----:B------:R-:W-:Y:S05]  /*6e10*/  BSYNC B1 ;  /* 0x0000000000017941 */ /* 0x000fea0003800000 */
.L_x_86:
        /* <DEDUP_REMOVED lines=12> */
.L_x_89:
[----:B------:R-:W-:Y:S05]  /*6ee0*/  BSYNC B1 ;  /* 0x0000000000017941 */ /* 0x000fea0003800000 */
.L_x_88:
        /* <DEDUP_REMOVED lines=12> */
.L_x_91:
[----:B------:R-:W-:Y:S05]  /*6fb0*/  BSYNC B1 ;  /* 0x0000000000017941 */ /* 0x000fea0003800000 */
.L_x_90:
        /* <DEDUP_REMOVED lines=12> */
.L_x_93:
[----:B------:R-:W-:Y:S05]  /*7080*/  BSYNC B1 ;  /* 0x0000000000017941 */ /* 0x000fea0003800000 */
.L_x_92:
        /* <DEDUP_REMOVED lines=12> */
.L_x_95:
[----:B------:R-:W-:Y:S05]  /*7150*/  BSYNC B1 ;  /* 0x0000000000017941 */ /* 0x000fea0003800000 */
.L_x_94:
        /* <DEDUP_REMOVED lines=12> */
.L_x_97:
[----:B------:R-:W-:Y:S05]  /*7220*/  BSYNC B1 ;  /* 0x0000000000017941 */ /* 0x000fea0003800000 */
.L_x_96:
        /* <DEDUP_REMOVED lines=12> */
.L_x_99:
[----:B------:R-:W-:Y:S05]  /*72f0*/  BSYNC B1 ;  /* 0x0000000000017941 */ /* 0x000fea0003800000 */
.L_x_98:
        /* <DEDUP_REMOVED lines=12> */
.L_x_101:
[----:B------:R-:W-:Y:S05]  /*73c0*/  BSYNC B1 ;  /* 0x0000000000017941 */ /* 0x000fea0003800000 */
.L_x_100:
        /* <DEDUP_REMOVED lines=12> */
.L_x_103:
[----:B------:R-:W-:Y:S05]  /*7490*/  BSYNC B1 ;  /* 0x0000000000017941 */ /* 0x000fea0003800000 */
.L_x_102:
        /* <DEDUP_REMOVED lines=12> */
.L_x_105:
[----:B------:R-:W-:Y:S05]  /*7560*/  BSYNC B1 ;  /* 0x0000000000017941 */ /* 0x000fea0003800000 */
.L_x_104:
        /* <DEDUP_REMOVED lines=12> */
.L_x_107:
[----:B------:R-:W-:Y:S05]  /*7630*/  BSYNC B1 ;  /* 0x0000000000017941 */ /* 0x000fea0003800000 */
.L_x_106:
        /* <DEDUP_REMOVED lines=12> */
.L_x_109:
[----:B------:R-:W-:Y:S05]  /*7700*/  BSYNC B1 ;  /* 0x0000000000017941 */ /* 0x000fea0003800000 */
.L_x_108:
        /* <DEDUP_REMOVED lines=12> */
.L_x_111:
[----:B------:R-:W-:Y:S05]  /*77d0*/  BSYNC B1 ;  /* 0x0000000000017941 */ /* 0x000fea0003800000 */
.L_x_110:
        /* <DEDUP_REMOVED lines=12> */
.L_x_113:
[----:B------:R-:W-:Y:S05]  /*78a0*/  BSYNC B1 ;  /* 0x0000000000017941 */ /* 0x000fea0003800000 */
.L_x_112:
        /* <DEDUP_REMOVED lines=12> */
.L_x_115:
[----:B------:R-:W-:Y:S05]  /*7970*/  BSYNC B1 ;  /* 0x0000000000017941 */ /* 0x000fea0003800000 */
.L_x_114:
        /* <DEDUP_REMOVED lines=12> */
.L_x_117:
[----:B------:R-:W-:Y:S05]  /*7a40*/  BSYNC B1 ;  /* 0x0000000000017941 */ /* 0x000fea0003800000 */
.L_x_116:
        /* <DEDUP_REMOVED lines=12> */
.L_x_119:
[----:B------:R-:W-:Y:S05]  /*7b10*/  BSYNC B1 ;  /* 0x0000000000017941 */ /* 0x000fea0003800000 */
.L_x_118:
        /* <DEDUP_REMOVED lines=12> */
.L_x_121:
[----:B------:R-:W-:Y:S05]  /*7be0*/  BSYNC B1 ;  /* 0x0000000000017941 */ /* 0x000fea0003800000 */
.L_x_120:
        /* <DEDUP_REMOVED lines=12> */
.L_x_123:
[----:B------:R-:W-:Y:S05]  /*7cb0*/  BSYNC B1 ;  /* 0x0000000000017941 */ /* 0x000fea0003800000 */
.L_x_122:
        /* <DEDUP_REMOVED lines=12> */
.L_x_125:
[----:B------:R-:W-:Y:S05]  /*7d80*/  BSYNC B1 ;  /* 0x0000000000017941 */ /* 0x000fea0003800000 */
.L_x_124:
        /* <DEDUP_REMOVED lines=12> */
.L_x_127:
[----:B------:R-:W-:Y:S05]  /*7e50*/  BSYNC B1 ;  /* 0x0000000000017941 */ /* 0x000fea0003800000 */
.L_x_126:
        /* <DEDUP_REMOVED lines=12> */
.L_x_129:
[----:B------:R-:W-:Y:S05]  /*7f20*/  BSYNC B1 ;  /* 0x0000000000017941 */ /* 0x000fea0003800000 */
.L_x_128:
        /* <DEDUP_REMOVED lines=12> */
.L_x_131:
[----:B------:R-:W-:Y:S05]  /*7ff0*/  BSYNC B1 ;  /* 0x0000000000017941 */ /* 0x000fea0003800000 */
.L_x_130:
        /* <DEDUP_REMOVED lines=12> */
.L_x_133:
[----:B------:R-:W-:Y:S05]  /*80c0*/  BSYNC B1 ;  /* 0x0000000000017941 */ /* 0x000fea0003800000 */
.L_x_132:
        /* <DEDUP_REMOVED lines=12> */
.L_x_135:
[----:B------:R-:W-:Y:S05]  /*8190*/  BSYNC B1 ;  /* 0x0000000000017941 */ /* 0x000fea0003800000 */
.L_x_134:
        /* <DEDUP_REMOVED lines=12> */
.L_x_137:
[----:B------:R-:W-:Y:S05]  /*8260*/  BSYNC B1 ;  /* 0x0000000000017941 */ /* 0x000fea0003800000 */
.L_x_136:
        /* <DEDUP_REMOVED lines=12> */
.L_x_139:
[----:B------:R-:W-:Y:S05]  /*8330*/  BSYNC B1 ;  /* 0x0000000000017941 */ /* 0x000fea0003800000 */
.L_x_138:
        /* <DEDUP_REMOVED lines=12> */
.L_x_141:
[----:B------:R-:W-:Y:S05]  /*8400*/  BSYNC B1 ;  /* 0x0000000000017941 */ /* 0x000fea0003800000 */
.L_x_140:
        /* <DEDUP_REMOVED lines=12> */
.L_x_143:
[----:B------:R-:W-:Y:S05]  /*84d0*/  BSYNC B1 ;  /* 0x0000000000017941 */ /* 0x000fea0003800000 */
.L_x_142:
        /* <DEDUP_REMOVED lines=12> */
.L_x_145:
[----:B------:R-:W-:Y:S05]  /*85a0*/  BSYNC B1 ;  /* 0x0000000000017941 */ /* 0x000fea0003800000 */
.L_x_144:
        /* <DEDUP_REMOVED lines=12> */
.L_x_147:
[----:B------:R-:W-:Y:S05]  /*8670*/  BSYNC B1 ;  /* 0x0000000000017941 */ /* 0x000fea0003800000 */
.L_x_146:
        /* <DEDUP_REMOVED lines=12> */
.L_x_149:
[----:B------:R-:W-:Y:S05]  /*8740*/  BSYNC B1 ;  /* 0x0000000000017941 */ /* 0x000fea0003800000 */
.L_x_148:
        /* <DEDUP_REMOVED lines=12> */
.L_x_151:
[----:B------:R-:W-:Y:S05]  /*8810*/  BSYNC B1 ;  /* 0x0000000000017941 */ /* 0x000fea0003800000 */
.L_x_150:
        /* <DEDUP_REMOVED lines=12> */
.L_x_153:
[----:B------:R-:W-:Y:S05]  /*88e0*/  BSYNC B1 ;  /* 0x0000000000017941 */ /* 0x000fea0003800000 */
.L_x_152:
        /* <DEDUP_REMOVED lines=12> */
.L_x_155:
[----:B------:R-:W-:Y:S05]  /*89b0*/  BSYNC B1 ;  /* 0x0000000000017941 */ /* 0x000fea0003800000 */
.L_x_154:
        /* <DEDUP_REMOVED lines=12> */
.L_x_157:
[----:B------:R-:W-:Y:S05]  /*8a80*/  BSYNC B1 ;  /* 0x0000000000017941 */ /* 0x000fea0003800000 */
.L_x_156:
        /* <DEDUP_REMOVED lines=12> */
.L_x_159:
[----:B------:R-:W-:Y:S05]  /*8b50*/  BSYNC B1 ;  /* 0x0000000000017941 */ /* 0x000fea0003800000 */
.L_x_158:
        /* <DEDUP_REMOVED lines=12> */
.L_x_161:
[----:B------:R-:W-:Y:S05]  /*8c20*/  BSYNC B1 ;  /* 0x0000000000017941 */ /* 0x000fea0003800000 */
.L_x_160:
        /* <DEDUP_REMOVED lines=12> */
.L_x_163:
[----:B------:R-:W-:Y:S05]  /*8cf0*/  BSYNC B1 ;  /* 0x0000000000017941 */ /* 0x000fea0003800000 */
.L_x_162:
[----:B-----5:R-:W-:Y:S01]  /*8d00*/  LOP3.LUT R44, R44, 0xff, RZ, 0xc0, !PT ;  /* 0x000000ff2c2c7812 */ /* 0x020fe200078ec0ff */
[----:B------:R-:W-:Y:S01]  /*8d10*/  BSSY B1, `(.L_x_164) ;  /* 0x000000b000017945 */ /* 0x000fe20003800000 */
[----:B------:R-:W-:Y:S02]  /*8d20*/  ISETP.LT.OR P2, PT, R41, 0x79, !P1 ;  /* 0x000000792900780c */ /* 0x000fe40004f41670 */
[----:B------:R-:W-:Y:S02]  /*8d30*/  F2FP.F16.E5M2.UNPACK_B R44, R44 ;  /* 0x0000002cff2c723e */ /* 0x000fe400020004ff */
[----:B0-2---:R-:W-:-:S03]  /*8d40*/  PRMT R32, RZ, 0x7610, R32 ;  /* 0x00007610ff207816 */ /* 0x005fc60000000020 */
[----:B------:R-:W-:-:S05]  /*8d50*/  HADD2.F32 R44, -RZ, R44.H0_H0 ;  /* 0x2000002cff2c7230 */ /* 0x000fca0000004100 */
[----:B------:R-:W-:-:S04]  /*8d60*/  FMUL R44, R44, UR21 ;  /* 0x000000152c2c7c20 */ /* 0x000fc80008400000 */
[----:B------:R-:W-:-:S05]  /*8d70*/  FFMA R44, R165, UR20, R44 ;  /* 0x00000014a52c7c23 */ /* 0x000fca000800002c */
[----:B------:R-:W-:-:S05]  /*8d80*/  F2FP.SATFINITE.E5M2.F32.PACK_AB_MERGE_C R33, RZ, R44, RZ ;  /* 0x0000002cff21723e */ /* 0x000fca00048060ff */
[----:B------:R0:W-:Y:S01]  /*8d90*/  @!P0 STG.E.U8 desc[UR16][R24.64+0x79], R33 ;  /* 0x0000792118008986 */ /* 0x0001e2000c101110 */
[----:B------:R-:W-:Y:S05]  /*8da0*/  @P2 BRA `(.L_x_165) ;  /* 0x0000000000042947 */ /* 0x000fea0003800000 */
[----:B------:R2:W5:Y:S02]  /*8db0*/  LDG.E.U8 R32, desc[UR16][R34.64+0x78] ;  /* 0x0000781022207981 */ /* 0x000564000c1e1100 */
.L_x_165:
[----:B------:R-:W-:Y:S05]  /*8dc0*/  BSYNC B1 ;  /* 0x0000000000017941 */ /* 0x000fea0003800000 */
.L_x_164:
[----:B-----5:R-:W-:Y:S01]  /*8dd0*/  LOP3.LUT R32, R32, 0xff, RZ, 0xc0, !PT ;  /* 0x000000ff20207812 */ /* 0x020fe200078ec0ff */
[----:B------:R-:W-:Y:S01]  /*8de0*/  BSSY B1, `(.L_x_166) ;  /* 0x000000b000017945 */ /* 0x000fe20003800000 */
[----:B------:R-:W-:Y:S02]  /*8df0*/  ISETP.LT.OR P1, PT, R41, 0x7a, !P1 ;  /* 0x0000007a2900780c */ /* 0x000fe40004f21670 */
[----:B------:R-:W-:Y:S02]  /*8e00*/  F2FP.F16.E5M2.UNPACK_B R32, R32 ;  /* 0x00000020ff20723e */ /* 0x000fe400020004ff */
[----:B01--4-:R-:W-:-:S03]  /*8e10*/  PRMT R24, RZ, 0x7610, R24 ;  /* 0x00007610ff187816 */ /* 0x013fc60000000018 */
[----:B------:R-:W-:-:S05]  /*8e20*/  HADD2.F32 R32, -RZ, R32.H0_H0 ;  /* 0x20000020ff207230 */ /* 0x000fca0000004100 */
[----:B------:R-:W-:-:S04]  /*8e30*/  FMUL R25, R32, UR21 ;  /* 0x0000001520197c20 */ /* 0x000fc80008400000 */
[----:B------:R-:W-:-:S05]  /*8e40*/  FFMA R25, R164, UR20, R25 ;  /* 0x00000014a4197c23 */ /* 0x000fca0008000019 */
[----:B------:R-:W-:-:S05]  /*8e50*/  F2FP.SATFINITE.E5M2.F32.PACK_AB_MERGE_C R25, RZ, R25, RZ ;  /* 0x00000019ff19723e */ /* 0x000fca00048060ff */
[----:B------:R0:W-:Y:S01]  /*8e60*/  @!P2 STG.E.U8 desc[UR16][R26.64+0x78], R25 ;  /* 0x000078191a00a986 */ /* 0x0001e2000c101110 */
[----:B------:R-:W-:Y:S05]  /*8e70*/  @P1 BRA `(.L_x_167) ;  /* 0x0000000000041947 */ /* 0x000fea0003800000 */
[----:B------:R1:W5:Y:S02]  /*8e80*/  LDG.E.U8 R24, desc[UR16][R34.64+0x79] ;  /* 0x0000791022187981 */ /* 0x000364000c1e1100 */
.L_x_167:
[----:B------:R-:W-:Y:S05]  /*8e90*/  BSYNC B1 ;  /* 0x0000000000017941 */ /* 0x000fea0003800000 */
.L_x_166:
[----:B-----5:R-:W-:Y:S01]  /*8ea0*/  LOP3.LUT R24, R24, 0xff, RZ, 0xc0, !PT ;  /* 0x000000ff18187812 */ /* 0x020fe200078ec0ff */
[----:B------:R-:W-:Y:S01]  /*8eb0*/  BSSY B1, `(.L_x_168) ;  /* 0x0000013000017945 */ /* 0x000fe20003800000 */
[----:B------:R-:W-:Y:S02]  /*8ec0*/  IADD3 R33, P0, R43, 0x80, RZ ;  /* 0x000000802b217810 */ /* 0x000fe40007f1e0ff */
[----:B------:R-:W-:-:S03]  /*8ed0*/  F2FP.F16.E5M2.UNPACK_B R24, R24 ;  /* 0x00000018ff18723e */ /* 0x000fc600020004ff */
[----:B0-----:R-:W-:Y:S01]  /*8ee0*/  IMAD.X R25, RZ, RZ, R39, P0 ;  /* 0x000000ffff197224 */ /* 0x001fe200000e0627 */
[----:B------:R-:W-:Y:S01]  /*8ef0*/  ISETP.GE.AND P0, PT, R42, 0x81, PT ;  /* 0x000000812a00780c */ /* 0x000fe20003f06270 */
[----:B------:R-:W-:Y:S02]  /*8f00*/  HADD2.F32 R24, -RZ, R24.H0_H0 ;  /* 0x20000018ff187230 */ /* 0x000fe40000004100 */
[----:B-123--:R-:W-:Y:S01]  /*8f10*/  IMAD R34, R25, UR6, RZ ;  /* 0x0000000619227c24 */ /* 0x00efe2000f8e02ff */
        /* <DEDUP_REMOVED lines=12> */
.L_x_169:
[----:B------:R-:W-:Y:S05]  /*8fe0*/  BSYNC B1 ;  /* 0x0000000000017941 */ /* 0x000fea0003800000 */
.L_x_168:
[----:B-----5:R-:W-:Y:S01]  /*8ff0*/  LOP3.LUT R32, R32, 0xff, RZ, 0xc0, !PT ;  /* 0x000000ff20207812 */ /* 0x020fe200078ec0ff */
[----:B------:R-:W-:Y:S01]  /*9000*/  BSSY B1, `(.L_x_170) ;  /* 0x000000b000017945 */ /* 0x000fe20003800000 */
[----:B------:R-:W-:Y:S02]  /*9010*/  ISETP.LT.OR P2, PT, R41, 0x2, !P0 ;  /* 0x000000022900780c */ /* 0x000fe40004741670 */
[----:B------:R-:W-:Y:S02]  /*9020*/  F2FP.F16.E5M2.UNPACK_B R32, R32 ;  /* 0x00000020ff20723e */ /* 0x000fe400020004ff */
[----:B0-----:R-:W-:-:S03]  /*9030*/  PRMT R26, RZ, 0x7610, R26 ;  /* 0x00007610ff1a7816 */ /* 0x001fc6000000001a */
[----:B------:R-:W-:-:S05]  /*9040*/  HADD2.F32 R32, -RZ, R32.H0_H0 ;  /* 0x20000020ff207230 */ /* 0x000fca0000004100 */
[----:B------:R-:W-:-:S04]  /*9050*/  FMUL R27, R32, UR21 ;  /* 0x00000015201b7c20 */ /* 0x000fc80008400000 */
[----:B------:R-:W-:-:S05]  /*9060*/  FFMA R27, R162, UR20, R27 ;  /* 0x00000014a21b7c23 */ /* 0x000fca000800001b */
[----:B------:R-:W-:-:S05]  /*9070*/  F2FP.SATFINITE.E5M2.F32.PACK_AB_MERGE_C R27, RZ, R27, RZ ;  /* 0x0000001bff1b723e */ /* 0x000fca00048060ff */
[----:B------:R0:W-:Y:S01]  /*9080*/  @!P3 STG.E.U8 desc[UR16][R28.64], R27 ;  /* 0x0000001b1c00b986 */ /* 0x0001e2000c101110 */
[----:B------:R-:W-:Y:S05]  /*9090*/  @P2 BRA `(.L_x_171) ;  /* 0x0000000000042947 */ /* 0x000fea0003800000 */
[----:B------:R2:W5:Y:S02]  /*90a0*/  LDG.E.U8 R26, desc[UR16][R24.64+0x1] ;  /* 0x00000110181a7981 */ /* 0x000564000c1e1100 */
.L_x_171:
[----:B------:R-:W-:Y:S05]  /*90b0*/  BSYNC B1 ;  /* 0x0000000000017941 */ /* 0x000fea0003800000 */
.L_x_170:
[----:B-----5:R-:W-:Y:S01]  /*90c0*/  LOP3.LUT R26, R26, 0xff, RZ, 0xc0, !PT ;  /* 0x000000ff1a1a7812 */ /* 0x020fe200078ec0ff */
[----:B------:R-:W-:Y:S01]  /*90d0*/  BSSY B1, `(.L_x_172) ;  /* 0x0000013000017945 */ /* 0x000fe20003800000 */
[----:B------:R-:W-:Y:S02]  /*90e0*/  IADD3 R43, P1, R43, 0x88, RZ ;  /* 0x000000882b2b7810 */ /* 0x000fe40007f3e0ff */
[----:B------:R-:W-:Y:S02]  /*90f0*/  F2FP.F16.E5M2.UNPACK_B R26, R26 ;  /* 0x0000001aff1a723e */ /* 0x000fe400020004ff */
[----:B------:R-:W-:Y:S01]  /*9100*/  PRMT R32, RZ, 0x7610, R32 ;  /* 0x00007610ff207816 */ /* 0x000fe20000000020 */
[----:B------:R-:W-:Y:S01]  /*9110*/  IMAD.X R38, RZ, RZ, R39, P1 ;  /* 0x000000ffff267224 */ /* 0x000fe200008e0627 */
[----:B------:R-:W-:Y:S01]  /*9120*/  ISETP.GE.AND P1, PT, R42, 0x89, PT ;  /* 0x000000892a00780c */ /* 0x000fe20003f26270 */
[----:B------:R-:W-:Y:S02]  /*9130*/  HADD2.F32 R26, -RZ, R26.H0_H0 ;  /* 0x2000001aff1a7230 */ /* 0x000fe40000004100 */
[----:B------:R-:W-:Y:S01]  /*9140*/  IMAD R38, R38, UR6, RZ ;  /* 0x0000000626267c24 */ /* 0x000fe2000f8e02ff */
[----:B------:R-:W-:Y:S01]  /*9150*/  ISETP.LT.OR P5, PT, R41, 0x1, !P1 ;  /* 0x000000012900780c */ /* 0x000fe20004fa1670 */
[----:B------:R-:W-:-:S04]  /*9160*/  IMAD.WIDE.U32 R36, R43, UR6, R36 ;  /* 0x000000062b247c25 */ /* 0x000fc8000f8e0024 */
[----:B------:R-:W-:Y:S01]  /*9170*/  FMUL R26, R26, UR21 ;  /* 0x000000151a1a7c20 */ /* 0x000fe20008400000 */
[----:B------:R-:W-:-:S03]  /*9180*/  IMAD R43, R43, UR7, R38 ;  /* 0x000000072b2b7c24 */ /* 0x000fc6000f8e0226 */
[----:B------:R-:W-:Y:S01]  /*9190*/  FFMA R161, R161, UR20, R26 ;  /* 0x00000014a1a17c23 */ /* 0x000fe2000800001a */
[----:B------:R-:W-:-:S04]  /*91a0*/  IADD3 R26, P3, R36, UR8, RZ ;  /* 0x00000008241a7c10 */ /* 0x000fc8000ff7e0ff */
[----:B------:R-:W-:Y:S02]  /*91b0*/  F2FP.SATFINITE.E5M2.F32.PACK_AB_MERGE_C R161, RZ, R161, RZ ;  /* 0x000000a1ffa1723e */ /* 0x000fe400048060ff */
[----:B0-----:R-:W-:-:S03]  /*91c0*/  IADD3.X R27, R37, UR9, R43, P3, !PT ;  /* 0x00000009251b7c10 */ /* 0x001fc60009ffe42b */
[----:B------:R0:W-:Y:S01]  /*91d0*/  @!P2 STG.E.U8 desc[UR16][R28.64+0x1], R161 ;  /* 0x000001a11c00a986 */ /* 0x0001e2000c101110 */
[----:B------:R-:W-:Y:S05]  /*91e0*/  @P5 BRA `(.L_x_173) ;  /* 0x0000000000045947 */ /* 0x000fea0003800000 */
[----:B------:R3:W5:Y:S02]  /*91f0*/  LDG.E.U8 R32, desc[UR16][R26.64] ;  /* 0x000000101a207981 */ /* 0x000764000c1e1100 */
.L_x_173:
[----:B------:R-:W-:Y:S05]  /*9200*/  BSYNC B1 ;  /* 0x0000000000017941 */ /* 0x000fea0003800000 */
.L_x_172:
        /* <DEDUP_REMOVED lines=12> */
.L_x_175:
[----:B------:R-:W-:Y:S05]  /*92d0*/  BSYNC B1 ;  /* 0x0000000000017941 */ /* 0x000fea0003800000 */
.L_x_174:
        /* <DEDUP_REMOVED lines=12> */
.L_x_177:
[----:B------:R-:W-:Y:S05]  /*93a0*/  BSYNC B1 ;  /* 0x0000000000017941 */ /* 0x000fea0003800000 */
.L_x_176:
        /* <DEDUP_REMOVED lines=12> */
.L_x_179:
[----:B------:R-:W-:Y:S05]  /*9470*/  BSYNC B1 ;  /* 0x0000000000017941 */ /* 0x000fea0003800000 */
.L_x_178:
        /* <DEDUP_REMOVED lines=12> */
.L_x_181:
[----:B------:R-:W-:Y:S05]  /*9540*/  BSYNC B1 ;  /* 0x0000000000017941 */ /* 0x000fea0003800000 */
.L_x_180:
        /* <DEDUP_REMOVED lines=12> */
.L_x_183:
[----:B------:R-:W-:Y:S05]  /*9610*/  BSYNC B1 ;  /* 0x0000000000017941 */ /* 0x000fea0003800000 */
.L_x_182:
        /* <DEDUP_REMOVED lines=12> */
.L_x_185:
[----:B------:R-:W-:Y:S05]  /*96e0*/  BSYNC B1 ;  /* 0x0000000000017941 */ /* 0x000fea0003800000 */
.L_x_184:
        /* <DEDUP_REMOVED lines=12> */
.L_x_187:
[----:B------:R-:W-:Y:S05]  /*97b0*/  BSYNC B1 ;  /* 0x0000000000017941 */ /* 0x000fea0003800000 */
.L_x_186:
        /* <DEDUP_REMOVED lines=12> */
.L_x_189:
[----:B------:R-:W-:Y:S05]  /*9880*/  BSYNC B1 ;  /* 0x0000000000017941 */ /* 0x000fea0003800000 */
.L_x_188:
        /* <DEDUP_REMOVED lines=12> */
.L_x_191:
[----:B------:R-:W-:Y:S05]  /*9950*/  BSYNC B1 ;  /* 0x0000000000017941 */ /* 0x000fea0003800000 */
.L_x_190:
[----:B-----5:R-:W-:Y:S01]  /*9960*/  LOP3.LUT R32, R32, 0xff, RZ, 0xc0, !PT ;  /* 0x000000ff20207812 */ /* 0x020fe200078ec0ff */
[----:B------:R-:W-:Y:S01]  /*9970*/  BSSY B1, `(.L_x_192) ;  /* 0x000000b000017945 */ /* 0x000fe20003800000 */
[----:B------:R-:W-:Y:S02]  /*9980*/  ISETP.LT.OR P3, PT, R41, 0x19, !P0 ;  /* 0x000000192900780c */ /* 0x000fe40004761670 */
[----:B------:R-:W-:-:S05]  /*9990*/  F2FP.F16.E5M2.UNPACK_B R32, R32 ;  /* 0x00000020ff20723e */ /* 0x000fca00020004ff */
[----:B------:R-:W-:-:S05]  /*99a0*/  HADD2.F32 R32, -RZ, R32.H0_H0 ;  /* 0x20000020ff207230 */ /* 0x000fca0000004100 */
[----:B------:R-:W-:-:S04]  /*99b0*/  FMUL R32, R32, UR21 ;  /* 0x0000001520207c20 */ /* 0x000fc80008400000 */
[----:B------:R-:W-:Y:S01]  /*99c0*/  FFMA R32, R23, UR20, R32 ;  /* 0x0000001417207c23 */ /* 0x000fe20008000020 */
[----:B------:R-:W-:-:S04]  /*99d0*/  PRMT R23, RZ, 0x7610, R23 ;  /* 0x00007610ff177816 */ /* 0x000fc80000000017 */
[----:B----4-:R-:W-:-:S05]  /*99e0*/  F2FP.SATFINITE.E5M2.F32.PACK_AB_MERGE_C R33, RZ, R32, RZ ;  /* 0x00000020ff21723e */ /* 0x010fca00048060ff */
[----:B------:R4:W-:Y:S01]  /*99f0*/  @!P2 STG.E.U8 desc[UR16][R30.64+0x11], R33 ;  /* 0x000011211e00a986 */ /* 0x0009e2000c101110 */
[----:B------:R-:W-:Y:S05]  /*9a00*/  @P3 BRA `(.L_x_193) ;  /* 0x0000000000043947 */ /* 0x000fea0003800000 */
[----:B------:R0:W5:Y:S02]  /*9a10*/  LDG.E.U8 R23, desc[UR16][R24.64+0x18] ;  /* 0x0000181018177981 */ /* 0x000164000c1e1100 */
.L_x_193:
[----:B------:R-:W-:Y:S05]  /*9a20*/  BSYNC B1 ;  /* 0x0000000000017941 */ /* 0x000fea0003800000 */
.L_x_192:
        /* <DEDUP_REMOVED lines=8> */
[----:B------:R-:W-:-:S05]  /*9ab0*/  F2FP.SATFINITE.E5M2.F32.PACK_AB_MERGE_C R23, RZ, R23, RZ ;  /* 0x00000017ff17723e */ /* 0x000fca00048060ff */
[----:B------:R0:W-:Y:S01]  /*9ac0*/  @!P3 STG.E.U8 desc[UR16][R28.64+0x18], R23 ;  /* 0x000018171c00b986 */ /* 0x0001e2000c101110 */
[----:B------:R-:W-:Y:S05]  /*9ad0*/  @P2 BRA `(.L_x_195) ;  /* 0x0000000000042947 */ /* 0x000fea0003800000 */
[----:B------:R0:W5:Y:S02]  /*9ae0*/  LDG.E.U8 R22, desc[UR16][R24.64+0x19] ;  /* 0x0000191018167981 */ /* 0x000164000c1e1100 */
.L_x_195:
[----:B------:R-:W-:Y:S05]  /*9af0*/  BSYNC B1 ;  /* 0x0000000000017941 */ /* 0x000fea0003800000 */
.L_x_194:
        /* <DEDUP_REMOVED lines=8> */
[----:B0-----:R-:W-:-:S05]  /*9b80*/  F2FP.SATFINITE.E5M2.F32.PACK_AB_MERGE_C R23, RZ, R22, RZ ;  /* 0x00000016ff17723e */ /* 0x001fca00048060ff */
[----:B------:R0:W-:Y:S01]  /*9b90*/  @!P2 STG.E.U8 desc[UR16][R28.64+0x19], R23 ;  /* 0x000019171c00a986 */ /* 0x0001e2000c101110 */
[----:B------:R-:W-:Y:S05]  /*9ba0*/  @P3 BRA `(.L_x_197) ;  /* 0x0000000000043947 */ /* 0x000fea0003800000 */
[----:B------:R0:W5:Y:S02]  /*9bb0*/  LDG.E.U8 R21, desc[UR16][R26.64+0x18] ;  /* 0x000018101a157981 */ /* 0x000164000c1e1100 */
.L_x_197:
[----:B------:R-:W-:Y:S05]  /*9bc0*/  BSYNC B1 ;  /* 0x0000000000017941 */ /* 0x000fea0003800000 */
.L_x_196:
        /* <DEDUP_REMOVED lines=12> */
.L_x_199:
[----:B------:R-:W-:Y:S05]  /*9c90*/  BSYNC B1 ;  /* 0x0000000000017941 */ /* 0x000fea0003800000 */
.L_x_198:
        /* <DEDUP_REMOVED lines=12> */
.L_x_201:
[----:B------:R-:W-:Y:S05]  /*9d60*/  BSYNC B1 ;  /* 0x0000000000017941 */ /* 0x000fea0003800000 */
.L_x_200:
        /* <DEDUP_REMOVED lines=12> */
.L_x_203:
[----:B------:R-:W-:Y:S05]  /*9e30*/  BSYNC B1 ;  /* 0x0000000000017941 */ /* 0x000fea0003800000 */
.L_x_202:
        /* <DEDUP_REMOVED lines=12> */
.L_x_205:
[----:B------:R-:W-:Y:S05]  /*9f00*/  BSYNC B1 ;  /* 0x0000000000017941 */ /* 0x000fea0003800000 */
.L_x_204:
        /* <DEDUP_REMOVED lines=12> */
.L_x_207:
[----:B------:R-:W-:Y:S05]  /*9fd0*/  BSYNC B1 ;  /* 0x0000000000017941 */ /* 0x000fea0003800000 */
.L_x_206:
        /* <DEDUP_REMOVED lines=12> */
.L_x_209:
[----:B------:R-:W-:Y:S05]  /*a0a0*/  BSYNC B1 ;  /* 0x0000000000017941 */ /* 0x000fea0003800000 */
.L_x_208:
        /* <DEDUP_REMOVED lines=12> */
.L_x_211:
[----:B------:R-:W-:Y:S05]  /*a170*/  BSYNC B1 ;  /* 0x0000000000017941 */ /* 0x000fea0003800000 */
.L_x_210:
        /* <DEDUP_REMOVED lines=12> */
.L_x_213:
[----:B------:R-:W-:Y:S05]  /*a240*/  BSYNC B1 ;  /* 0x0000000000017941 */ /* 0x000fea0003800000 */
.L_x_212:
        /* <DEDUP_REMOVED lines=12> */
.L_x_215:
[----:B------:R-:W-:Y:S05]  /*a310*/  BSYNC B1 ;  /* 0x0000000000017941 */ /* 0x000fea0003800000 */
.L_x_214:
        /* <DEDUP_REMOVED lines=12> */
.L_x_217:
[----:B------:R-:W-:Y:S05]  /*a3e0*/  BSYNC B1 ;  /* 0x0000000000017941 */ /* 0x000fea0003800000 */
.L_x_216:
        /* <DEDUP_REMOVED lines=12> */
.L_x_219:
[----:B------:R-:W-:Y:S05]  /*a4b0*/  BSYNC B1 ;  /* 0x0000000000017941 */ /* 0x000fea0003800000 */
.L_x_218:
        /* <DEDUP_REMOVED lines=12> */
.L_x_221:
[----:B------:R-:W-:Y:S05]  /*a580*/  BSYNC B1 ;  /* 0x0000000000017941 */ /* 0x000fea0003800000 */
.L_x_220:
        /* <DEDUP_REMOVED lines=12> */
.L_x_223:
[----:B------:R-:W-:Y:S05]  /*a650*/  BSYNC B1 ;  /* 0x0000000000017941 */ /* 0x000fea0003800000 */
.L_x_222:
        /* <DEDUP_REMOVED lines=12> */
.L_x_225:
[----:B------:R-:W-:Y:S05]  /*a720*/  BSYNC B1 ;  /* 0x0000000000017941 */ /* 0x000fea0003800000 */
.L_x_224:
        /* <DEDUP_REMOVED lines=12> */
.L_x_227:
[----:B------:R-:W-:Y:S05]  /*a7f0*/  BSYNC B1 ;  /* 0x0000000000017941 */ /* 0x000fea0003800000 */
.L_x_226:
        /* <DEDUP_REMOVED lines=12> */
.L_x_229:
[----:B------:R-:W-:Y:S05]  /*a8c0*/  BSYNC B1 ;  /* 0x0000000000017941 */ /* 0x000fea0003800000 */
.L_x_228:
        /* <DEDUP_REMOVED lines=12> */
.L_x_231:
[----:B------:R-:W-:Y:S05]  /*a990*/  BSYNC B1 ;  /* 0x0000000000017941 */ /* 0x000fea0003800000 */
.L_x_230:
        /* <DEDUP_REMOVED lines=12> */
.L_x_233:
[----:B------:R-:W-:Y:S05]  /*aa60*/  BSYNC B1 ;  /* 0x0000000000017941 */ /* 0x000fea0003800000 */
.L_x_232:
        /* <DEDUP_REMOVED lines=12> */
.L_x_235:
[----:B------:R-:W-:Y:S05]  /*ab30*/  BSYNC B1 ;  /* 0x0000000000017941 */ /* 0x000fea0003800000 */
.L_x_234:
[----:B-----5:R-:W-:Y:S01]  /*ab40*/  LOP3.LUT R2, R2, 0xff, RZ, 0xc0, !PT ;  /* 0x000000ff02027812 */ /* 0x020fe200078ec0ff */
[----:B------:R-:W-:Y:S01]  /*ab50*/  BSSY B1, `(.L_x_236) ;  /* 0x000000b000017945 */ /* 0x000fe20003800000 */
[----:B------:R-:W-:Y:S02]  /*ab60*/  ISETP.LT.OR P3, PT, R41, 0x41, !P1 ;  /* 0x000000412900780c */ /* 0x000fe40004f61670 */
[----:B------:R-:W-:-:S05]  /*ab70*/  F2FP.F16.E5M2.UNPACK_B R2, R2 ;  /* 0x00000002ff02723e */ /* 0x000fca00020004ff */
[----:B------:R-:W-:-:S05]  /*ab80*/  HADD2.F32 R2, -RZ, R2.H0_H0 ;  /* 0x20000002ff027230 */ /* 0x000fca0000004100 */
[----:B0-----:R-:W-:-:S04]  /*ab90*/  FMUL R3, R2, UR21 ;  /* 0x0000001502037c20 */ /* 0x001fc80008400000 */
[----:B------:R-:W-:Y:S01]  /*aba0*/  FFMA R3, R0, UR20, R3 ;  /* 0x0000001400037c23 */ /* 0x000fe20008000003 */
[----:B------:R-:W-:-:S04]  /*abb0*/  PRMT R0, RZ, 0x7610, R0 ;  /* 0x00007610ff007816 */ /* 0x000fc80000000000 */
[----:B------:R-:W-:-:S05]  /*abc0*/  F2FP.SATFINITE.E5M2.F32.PACK_AB_MERGE_C R3, RZ, R3, RZ ;  /* 0x00000003ff03723e */ /* 0x000fca00048060ff */
[----:B------:R0:W-:Y:S01]  /*abd0*/  @!P2 STG.E.U8 desc[UR16][R28.64+0x41], R3 ;  /* 0x000041031c00a986 */ /* 0x0001e2000c101110 */
[----:B------:R-:W-:Y:S05]  /*abe0*/  @P3 BRA `(.L_x_237) ;  /* 0x0000000000043947 */ /* 0x000fea0003800000 */
[----:B------:R0:W5:Y:S02]  /*abf0*/  LDG.E.U8 R0, desc[UR16][R26.64+0x40] ;  /* 0x000040101a007981 */ /* 0x000164000c1e1100 */
.L_x_237:
[----:B------:R-:W-:Y:S05]  /*ac00*/  BSYNC B1 ;  /* 0x0000000000017941 */ /* 0x000fea0003800000 */
.L_x_236:
[----:B------:R-:W2:Y:S01]  /*ac10*/  LDL.LU R2, [R1] ;  /* 0x0000000001027983 */ /* 0x000ea20000300800 */
[----:B-----5:R-:W-:Y:S01]  /*ac20*/  LOP3.LUT R0, R0, 0xff, RZ, 0xc0, !PT ;  /* 0x000000ff00007812 */ /* 0x020fe200078ec0ff */
[----:B------:R-:W-:Y:S01]  /*ac30*/  BSSY B1, `(.L_x_238) ;  /* 0x000000b000017945 */ /* 0x000fe20003800000 */
[----:B------:R-:W-:Y:S02]  /*ac40*/  ISETP.LT.OR P2, PT, R41, 0x42, !P1 ;  /* 0x000000422900780c */ /* 0x000fe40004f41670 */
[----:B------:R-:W-:-:S05]  /*ac50*/  F2FP.F16.E5M2.UNPACK_B R0, R0 ;  /* 0x00000000ff00723e */ /* 0x000fca00020004ff */
[----:B------:R-:W-:-:S05]  /*ac60*/  HADD2.F32 R0, -RZ, R0.H0_H0 ;  /* 0x20000000ff007230 */ /* 0x000fca0000004100 */
[----:B------:R-:W-:-:S04]  /*ac70*/  FMUL R0, R0, UR21 ;  /* 0x0000001500007c20 */ /* 0x000fc80008400000 */
[----:B--2---:R-:W-:-:S05]  /*ac80*/  FFMA R0, R2, UR20, R0 ;  /* 0x0000001402007c23 */ /* 0x004fca0008000000 */
[----:B0-----:R-:W-:Y:S02]  /*ac90*/  F2FP.SATFINITE.E5M2.F32.PACK_AB_MERGE_C R3, RZ, R0, RZ ;  /* 0x00000000ff03723e */ /* 0x001fe400048060ff */
[----:B------:R-:W-:-:S03]  /*aca0*/  PRMT R0, RZ, 0x7610, R0 ;  /* 0x00007610ff007816 */ /* 0x000fc60000000000 */
[----:B------:R0:W-:Y:S01]  /*acb0*/  @!P3 STG.E.U8 desc[UR16][R30.64+0x40], R3 ;  /* 0x000040031e00b986 */ /* 0x0001e2000c101110 */
[----:B------:R-:W-:Y:S05]  /*acc0*/  @P2 BRA `(.L_x_239) ;  /* 0x0000000000042947 */ /* 0x000fea0003800000 */
[----:B------:R2:W5:Y:S02]  /*acd0*/  LDG.E.U8 R0, desc[UR16][R26.64+0x41] ;  /* 0x000041101a007981 */ /* 0x000564000c1e1100 */
.L_x_239:
[----:B------:R-:W-:Y:S05]  /*ace0*/  BSYNC B1 ;  /* 0x0000000000017941 */ /* 0x000fea0003800000 */
.L_x_238:
[----:B------:R-:W3:Y:S01]  /*acf0*/  LDL.LU R2, [R1+0x4] ;  /* 0x0000040001027983 */ /* 0x000ee20000300800 */
[----:B-----5:R-:W-:Y:S01]  /*ad00*/  LOP3.LUT R0, R0, 0xff, RZ, 0xc0, !PT ;  /* 0x000000ff00007812 */ /* 0x020fe200078ec0ff */
[----:B------:R-:W-:Y:S01]  /*ad10*/  BSSY B1, `(.L_x_240) ;  /* 0x000000b000017945 */ /* 0x000fe20003800000 */
[----:B------:R-:W-:Y:S02]  /*ad20*/  ISETP.LT.OR P3, PT, R41, 0x49, !P0 ;  /* 0x000000492900780c */ /* 0x000fe40004761670 */
[----:B------:R-:W-:-:S05]  /*ad30*/  F2FP.F16.E5M2.UNPACK_B R0, R0 ;  /* 0x00000000ff00723e */ /* 0x000fca00020004ff */
[----:B------:R-:W-:-:S05]  /*ad40*/  HADD2.F32 R0, -RZ, R0.H0_H0 ;  /* 0x20000000ff007230 */ /* 0x000fca0000004100 */
[----:B------:R-:W-:-:S04]  /*ad50*/  FMUL R0, R0, UR21 ;  /* 0x0000001500007c20 */ /* 0x000fc80008400000 */
[----:B---3--:R-:W-:-:S05]  /*ad60*/  FFMA R0, R2, UR20, R0 ;  /* 0x0000001402007c23 */ /* 0x008fca0008000000 */
[----:B0-----:R-:W-:Y:S02]  /*ad70*/  F2FP.SATFINITE.E5M2.F32.PACK_AB_MERGE_C R3, RZ, R0, RZ ;  /* 0x00000000ff03723e */ /* 0x001fe400048060ff */
[----:B------:R-:W-:-:S03]  /*ad80*/  PRMT R0, RZ, 0x7610, R0 ;  /* 0x00007610ff007816 */ /* 0x000fc60000000000 */
[----:B------:R0:W-:Y:S01]  /*ad90*/  @!P2 STG.E.U8 desc[UR16][R30.64+0x41], R3 ;  /* 0x000041031e00a986 */ /* 0x0001e2000c101110 */
[----:B------:R-:W-:Y:S05]  /*ada0*/  @P3 BRA `(.L_x_241) ;  /* 0x0000000000043947 */ /* 0x000fea0003800000 */
[----:B------:R3:W5:Y:S02]  /*adb0*/  LDG.E.U8 R0, desc[UR16][R24.64+0x48] ;  /* 0x0000481018007981 */ /* 0x000764000c1e1100 */
.L_x_241:
[----:B------:R-:W-:Y:S05]  /*adc0*/  BSYNC B1 ;  /* 0x0000000000017941 */ /* 0x000fea0003800000 */
.L_x_240:
[----:B------:R-:W2:Y:S01]  /*add0*/  LDL.LU R2, [R1+0x8] ;  /* 0x0000080001027983 */ /* 0x000ea20000300800 */
        /* <DEDUP_REMOVED lines=12> */
.L_x_243:
[----:B------:R-:W-:Y:S05]  /*aea0*/  BSYNC B1 ;  /* 0x0000000000017941 */ /* 0x000fea0003800000 */
.L_x_242:
        /* <DEDUP_REMOVED lines=13> */
.L_x_245:
[----:B------:R-:W-:Y:S05]  /*af80*/  BSYNC B1 ;  /* 0x0000000000017941 */ /* 0x000fea0003800000 */
.L_x_244:
        /* <DEDUP_REMOVED lines=13> */
.L_x_247:
[----:B------:R-:W-:Y:S05]  /*b060*/  BSYNC B1 ;  /* 0x0000000000017941 */ /* 0x000fea0003800000 */
.L_x_246:
        /* <DEDUP_REMOVED lines=13> */
.L_x_249:
[----:B------:R-:W-:Y:S05]  /*b140*/  BSYNC B1 ;  /* 0x0000000000017941 */ /* 0x000fea0003800000 */
.L_x_248:
        /* <DEDUP_REMOVED lines=13> */
.L_x_251:
[----:B------:R-:W-:Y:S05]  /*b220*/  BSYNC B1 ;  /* 0x0000000000017941 */ /* 0x000fea0003800000 */
.L_x_250:
        /* <DEDUP_REMOVED lines=13> */
.L_x_253:
[----:B------:R-:W-:Y:S05]  /*b300*/  BSYNC B1 ;  /* 0x0000000000017941 */ /* 0x000fea0003800000 */
.L_x_252:
        /* <DEDUP_REMOVED lines=13> */
.L_x_255:
[----:B------:R-:W-:Y:S05]  /*b3e0*/  BSYNC B1 ;  /* 0x0000000000017941 */ /* 0x000fea0003800000 */
.L_x_254:
        /* <DEDUP_REMOVED lines=13> */
.L_x_257:
[----:B------:R-:W-:Y:S05]  /*b4c0*/  BSYNC B1 ;  /* 0x0000000000017941 */ /* 0x000fea0003800000 */
.L_x_256:
        /* <DEDUP_REMOVED lines=13> */
.L_x_259:
[----:B------:R-:W-:Y:S05]  /*b5a0*/  BSYNC B1 ;  /* 0x0000000000017941 */ /* 0x000fea0003800000 */
.L_x_258:
        /* <DEDUP_REMOVED lines=13> */
.L_x_261:
[----:B------:R-:W-:Y:S05]  /*b680*/  BSYNC B1 ;  /* 0x0000000000017941 */ /* 0x000fea0003800000 */
.L_x_260:
        /* <DEDUP_REMOVED lines=13> */
.L_x_263:
[----:B------:R-:W-:Y:S05]  /*b760*/  BSYNC B1 ;  /* 0x0000000000017941 */ /* 0x000fea0003800000 */
.L_x_262:
        /* <DEDUP_REMOVED lines=13> */
.L_x_265:
[----:B------:R-:W-:Y:S05]  /*b840*/  BSYNC B1 ;  /* 0x0000000000017941 */ /* 0x000fea0003800000 */
.L_x_264:
        /* <DEDUP_REMOVED lines=13> */
.L_x_267:
[----:B------:R-:W-:Y:S05]  /*b920*/  BSYNC B1 ;  /* 0x0000000000017941 */ /* 0x000fea0003800000 */
.L_x_266:
        /* <DEDUP_REMOVED lines=13> */
.L_x_269:
[----:B------:R-:W-:Y:S05]  /*ba00*/  BSYNC B1 ;  /* 0x0000000000017941 */ /* 0x000fea0003800000 */
.L_x_268:
        /* <DEDUP_REMOVED lines=13> */
.L_x_271:
[----:B------:R-:W-:Y:S05]  /*bae0*/  BSYNC B1 ;  /* 0x0000000000017941 */ /* 0x000fea0003800000 */
.L_x_270:
        /* <DEDUP_REMOVED lines=13> */
.L_x_273:
[----:B------:R-:W-:Y:S05]  /*bbc0*/  BSYNC B1 ;  /* 0x0000000000017941 */ /* 0x000fea0003800000 */
.L_x_272:
        /* <DEDUP_REMOVED lines=13> */
.L_x_275:
[----:B------:R-:W-:Y:S05]  /*bca0*/  BSYNC B1 ;  /* 0x0000000000017941 */ /* 0x000fea0003800000 */
.L_x_274:
        /* <DEDUP_REMOVED lines=13> */
.L_x_277:
[----:B------:R-:W-:Y:S05]  /*bd80*/  BSYNC B1 ;  /* 0x0000000000017941 */ /* 0x000fea0003800000 */
.L_x_276:
        /* <DEDUP_REMOVED lines=13> */
.L_x_279:
[----:B------:R-:W-:Y:S05]  /*be60*/  BSYNC B1 ;  /* 0x0000000000017941 */ /* 0x000fea0003800000 */
.L_x_278:
        /* <DEDUP_REMOVED lines=13> */
.L_x_281:
[----:B------:R-:W-:Y:S05]  /*bf40*/  BSYNC B1 ;  /* 0x0000000000017941 */ /* 0x000fea0003800000 */
.L_x_280:
        /* <DEDUP_REMOVED lines=13> */
.L_x_283:
[----:B------:R-:W-:Y:S05]  /*c020*/  BSYNC B1 ;  /* 0x0000000000017941 */ /* 0x000fea0003800000 */
.L_x_282:
        /* <DEDUP_REMOVED lines=13> */
.L_x_285:
[----:B------:R-:W-:Y:S05]  /*c100*/  BSYNC B1 ;  /* 0x0000000000017941 */ /* 0x000fea0003800000 */
.L_x_284:
        /* <DEDUP_REMOVED lines=13> */
.L_x_287:
[----:B------:R-:W-:Y:S05]  /*c1e0*/  BSYNC B1 ;  /* 0x0000000000017941 */ /* 0x000fea0003800000 */
.L_x_286:
        /* <DEDUP_REMOVED lines=13> */
.L_x_289:
[----:B------:R-:W-:Y:S05]  /*c2c0*/  BSYNC B1 ;  /* 0x0000000000017941 */ /* 0x000fea0003800000 */
.L_x_288:
        /* <DEDUP_REMOVED lines=13> */
.L_x_291:
[----:B------:R-:W-:Y:S05]  /*c3a0*/  BSYNC B1 ;  /* 0x0000000000017941 */ /* 0x000fea0003800000 */
.L_x_290:
        /* <DEDUP_REMOVED lines=13> */
.L_x_293:
[----:B------:R-:W-:Y:S05]  /*c480*/  BSYNC B1 ;  /* 0x0000000000017941 */ /* 0x000fea0003800000 */
.L_x_292:
        /* <DEDUP_REMOVED lines=13> */
.L_x_295:
[----:B------:R-:W-:Y:S05]  /*c560*/  BSYNC B1 ;  /* 0x0000000000017941 */ /* 0x000fea0003800000 */
.L_x_294:
[----:B------:R-:W-:Y:S05]  /*c570*/  @P1 BRA `(.L_x_296) ;  /* 0x0000002000ac1947 */ /* 0x000fea0003800000 */
[----:B------:R-:W2:Y:S01]  /*c580*/  LDL.LU R2, [R1+0x74] ;  /* 0x0000740001027983 */ /* 0x000ea20000300800 */
[----:B-----5:R-:W-:-:S04]  /*c590*/  LOP3.LUT R0, R0, 0xff, RZ, 0xc0, !PT ;  /* 0x000000ff00007812 */ /* 0x020fc800078ec0ff */
[----:B------:R-:W-:-:S05]  /*c5a0*/  F2FP.F16.E5M2.UNPACK_B R0, R0 ;  /* 0x00000000ff00723e */ /* 0x000fca00020004ff */
[----:B------:R-:W-:-:S05]  /*c5b0*/  HADD2.F32 R0, -RZ, R0.H0_H0 ;  /* 0x20000000ff007230 */ /* 0x000fca0000004100 */
[----:B------:R-:W-:-:S04]  /*c5c0*/  FMUL R0, R0, UR21 ;  /* 0x0000001500007c20 */ /* 0x000fc80008400000 */
[----:B--2---:R-:W-:-:S05]  /*c5d0*/  FFMA R0, R2, UR20, R0 ;  /* 0x0000001402007c23 */ /* 0x004fca0008000000 */
[----:B0-----:R-:W-:-:S05]  /*c5e0*/  F2FP.SATFINITE.E5M2.F32.PACK_AB_MERGE_C R3, RZ, R0, RZ ;  /* 0x00000000ff03723e */ /* 0x001fca00048060ff */
[----:B------:R0:W-:Y:S01]  /*c5f0*/  STG.E.U8 desc[UR16][R30.64+0x79], R3 ;  /* 0x000079031e007986 */ /* 0x0001e2000c101110 */
[----:B------:R-:W-:Y:S05]  /*c600*/  BRA `(.L_x_296) ;  /* 0x0000002000887947 */ /* 0x000fea0003800000 */
.L_x_39:
[C---:B------:R-:W-:Y:S01]  /*c610*/  ISETP.GE.AND P3, PT, R42.reuse, 0x1, PT ;  /* 0x000000012a00780c */ /* 0x040fe20003f66270 */
[----:B------:R-:W2:Y:S01]  /*c620*/  LDL.LU R227, [R1+0x10] ;  /* 0x0000100001e37983 */ /* 0x000ea20000300800 */
[----:B------:R-:W-:Y:S01]  /*c630*/  ISETP.GE.AND P2, PT, R42, 0x9, PT ;  /* 0x000000092a00780c */ /* 0x000fe20003f46270 */
[----:B------:R-:W-:Y:S01]  /*c640*/  FMUL R225, R225, UR20 ;  /* 0x00000014e1e17c20 */ /* 0x000fe20008400000 */
[C---:B------:R-:W-:Y:S01]  /*c650*/  ISETP.LT.OR P0, PT, R41.reuse, 0x1, !P3 ;  /* 0x000000012900780c */ /* 0x040fe20005f01670 */
[----:B------:R-:W-:Y:S01]  /*c660*/  FMUL R226, R226, UR20 ;  /* 0x00000014e2e27c20 */ /* 0x000fe20008400000 */
[----:B------:R-:W-:Y:S01]  /*c670*/  ISETP.LT.OR P1, PT, R41, 0x2, !P3 ;  /* 0x000000022900780c */ /* 0x000fe20005f21670 */
[----:B------:R-:W-:Y:S01]  /*c680*/  FMUL R223, R223, UR20 ;  /* 0x00000014dfdf7c20 */ /* 0x000fe20008400000 */
[----:B------:R-:W-:Y:S01]  /*c690*/  ISETP.LT.OR P6, PT, R41, 0x2, !P2 ;  /* 0x000000022900780c */ /* 0x000fe200057c1670 */
[----:B------:R-:W-:Y:S01]  /*c6a0*/  FMUL R224, R224, UR20 ;  /* 0x00000014e0e07c20 */ /* 0x000fe20008400000 */
[----:B------:R-:W-:-:S02]  /*c6b0*/  F2FP.SATFINITE.E5M2.F32.PACK_AB_MERGE_C R33, RZ, R226, RZ ;  /* 0x000000e2ff21723e */ /* 0x000fc400048060ff */
[----:B------:R-:W-:Y:S01]  /*c6c0*/  F2FP.SATFINITE.E5M2.F32.PACK_AB_MERGE_C R225, RZ, R225, RZ ;  /* 0x000000e1ffe1723e */ /* 0x000fe200048060ff */
[----:B------:R-:W-:Y:S01]  /*c6d0*/  FMUL R222, R222, UR20 ;  /* 0x00000014dede7c20 */ /* 0x000fe20008400000 */
[----:B------:R-:W-:Y:S01]  /*c6e0*/  ISETP.LT.OR P5, PT, R41, 0x1, !P2 ;  /* 0x000000012900780c */ /* 0x000fe200057a1670 */
[----:B------:R-:W-:Y:S01]  /*c6f0*/  FMUL R221, R221, UR20 ;  /* 0x00000014dddd7c20 */ /* 0x000fe20008400000 */
[----:B------:R-:W-:Y:S01]  /*c700*/  F2FP.SATFINITE.E5M2.F32.PACK_AB_MERGE_C R223, RZ, R223, RZ ;  /* 0x000000dfffdf723e */ /* 0x000fe200048060ff */
[----:B------:R0:W-:Y:S01]  /*c710*/  @!P0 STG.E.U8 desc[UR16][R24.64], R33 ;  /* 0x0000002118008986 */ /* 0x0001e2000c101110 */
[----:B------:R-:W-:-:S03]  /*c720*/  ISETP.LT.OR P0, PT, R41, 0x9, !P3 ;  /* 0x000000092900780c */ /* 0x000fc60005f01670 */
[----:B------:R-:W-:Y:S01]  /*c730*/  @!P1 STG.E.U8 desc[UR16][R24.64+0x1], R225 ;  /* 0x000001e118009986 */ /* 0x000fe2000c101110 */
[----:B------:R-:W-:-:S03]  /*c740*/  ISETP.LT.OR P1, PT, R41, 0xa, !P3 ;  /* 0x0000000a2900780c */ /* 0x000fc60005f21670 */
[----:B------:R-:W-:Y:S01]  /*c750*/  @!P6 STG.E.U8 desc[UR16][R26.64+0x1], R223 ;  /* 0x000001df1a00e986 */ /* 0x000fe2000c101110 */
[----:B------:R-:W-:Y:S01]  /*c760*/  ISETP.LT.OR P6, PT, R41, 0xa, !P2 ;  /* 0x0000000a2900780c */ /* 0x000fe200057c1670 */
[----:B------:R-:W-:Y:S01]  /*c770*/  FMUL R219, R219, UR20 ;  /* 0x00000014dbdb7c20 */ /* 0x000fe20008400000 */
[----:B------:R-:W-:Y:S01]  /*c780*/  F2FP.SATFINITE.E5M2.F32.PACK_AB_MERGE_C R35, RZ, R224, RZ ;  /* 0x000000e0ff23723e */ /* 0x000fe200048060ff */
[----:B------:R-:W-:Y:S01]  /*c790*/  FMUL R220, R220, UR20 ;  /* 0x00000014dcdc7c20 */ /* 0x000fe20008400000 */
[----:B0-----:R-:W-:Y:S01]  /*c7a0*/  F2FP.SATFINITE.E5M2.F32.PACK_AB_MERGE_C R33, RZ, R222, RZ ;  /* 0x000000deff21723e */ /* 0x001fe200048060ff */
[----:B------:R-:W-:Y:S01]  /*c7b0*/  FMUL R218, R218, UR20 ;  /* 0x00000014dada7c20 */ /* 0x000fe20008400000 */
[----:B------:R-:W-:Y:S01]  /*c7c0*/  F2FP.SATFINITE.E5M2.F32.PACK_AB_MERGE_C R221, RZ, R221, RZ ;  /* 0x000000ddffdd723e */ /* 0x000fe200048060ff */
[----:B------:R0:W-:Y:S01]  /*c7d0*/  @!P5 STG.E.U8 desc[UR16][R26.64], R35 ;  /* 0x000000231a00d986 */ /* 0x0001e2000c101110 */
[C---:B------:R-:W-:Y:S02]  /*c7e0*/  ISETP.LT.OR P5, PT, R41.reuse, 0x9, !P2 ;  /* 0x000000092900780c */ /* 0x040fe400057a1670 */
        /* <DEDUP_REMOVED lines=8> */
[----:B0-----:R-:W-:Y:S01]  /*c870*/  F2FP.SATFINITE.E5M2.F32.PACK_AB_MERGE_C R35, RZ, R220, RZ ;  /* 0x000000dcff23723e */ /* 0x001fe200048060ff */
[----:B------:R-:W-:Y:S01]  /*c880*/  FMUL R215, R215, UR20 ;  /* 0x00000014d7d77c20 */ /* 0x000fe20008400000 */
[----:B------:R-:W3:Y:S01]  /*c890*/  LDL.LU R226, [R1+0xc] ;  /* 0x00000c0001e27983 */ /* 0x000ee20000300800 */
[----:B-1----:R-:W-:Y:S02]  /*c8a0*/  F2FP.SATFINITE.E5M2.F32.PACK_AB_MERGE_C R33, RZ, R218, RZ ;  /* 0x000000daff21723e */ /* 0x002fe400048060ff */
[----:B------:R-:W-:Y:S01]  /*c8b0*/  F2FP.SATFINITE.E5M2.F32.PACK_AB_MERGE_C R217, RZ, R217, RZ ;  /* 0x000000d9ffd9723e */ /* 0x000fe200048060ff */
[----:B------:R0:W-:Y:S01]  /*c8c0*/  @!P5 STG.E.U8 desc[UR16][R26.64+0x8], R35 ;  /* 0x000008231a00d986 */ /* 0x0001e2000c101110 */
[----:B------:R-:W-:-:S02]  /*c8d0*/  ISETP.LT.OR P5, PT, R41, 0x11, !P2 ;  /* 0x000000112900780c */ /* 0x000fc400057a1670 */
[----:B------:R-:W-:Y:S01]  /*c8e0*/  F2FP.SATFINITE.E5M2.F32.PACK_AB_MERGE_C R215, RZ, R215, RZ ;  /* 0x000000d7ffd7723e */ /* 0x000fe200048060ff */
[----:B------:R-:W4:Y:S01]  /*c8f0*/  LDL.LU R224, [R1+0x8] ;  /* 0x0000080001e07983 */ /* 0x000f220000300800 */
[----:B------:R-:W-:-:S03]  /*c900*/  FMUL R216, R216, UR20 ;  /* 0x00000014d8d87c20 */ /* 0x000fc60008400000 */
[----:B------:R-:W3:Y:S04]  /*c910*/  LDL.LU R225, [R1+0x4] ;  /* 0x0000040001e17983 */ /* 0x000ee80000300800 */
[----:B------:R-:W4:Y:S01]  /*c920*/  LDL.LU R223, [R1] ;  /* 0x0000000001df7983 */ /* 0x000f220000300800 */
[----:B0-----:R-:W-:Y:S01]  /*c930*/  F2FP.SATFINITE.E5M2.F32.PACK_AB_MERGE_C R35, RZ, R216, RZ ;  /* 0x000000d8ff23723e */ /* 0x001fe200048060ff */
[----:B------:R-:W-:Y:S01]  /*c940*/  FMUL R214, R214, UR20 ;  /* 0x00000014d6d67c20 */ /* 0x000fe20008400000 */
[----:B------:R-:W-:Y:S01]  /*c950*/  FMUL R213, R213, UR20 ;  /* 0x00000014d5d57c20 */ /* 0x000fe20008400000 */
[----:B------:R0:W-:Y:S01]  /*c960*/  @!P0 STG.E.U8 desc[UR16][R24.64+0x10], R33 ;  /* 0x0000102118008986 */ /* 0x0001e2000c101110 */
[----:B------:R-:W-:Y:S01]  /*c970*/  ISETP.LT.OR P0, PT, R41, 0x19, !P3 ;  /* 0x000000192900780c */ /* 0x000fe20005f01670 */
[----:B------:R-:W-:Y:S01]  /*c980*/  FMUL R211, R211, UR20 ;  /* 0x00000014d3d37c20 */ /* 0x000fe20008400000 */
[----:B------:R-:W-:Y:S01]  /*c990*/  FMUL R212, R212, UR20 ;  /* 0x00000014d4d47c20 */ /* 0x000fe20008400000 */
[----:B------:R-:W-:Y:S01]  /*c9a0*/  @!P1 STG.E.U8 desc[UR16][R24.64+0x11], R217 ;  /* 0x000011d918009986 */ /* 0x000fe2000c101110 */
[C---:B------:R-:W-:Y:S01]  /*c9b0*/  ISETP.LT.OR P1, PT, R41.reuse, 0x1a, !P3 ;  /* 0x0000001a2900780c */ /* 0x040fe20005f21670 */
[----:B------:R-:W-:Y:S01]  /*c9c0*/  FMUL R210, R210, UR20 ;  /* 0x00000014d2d27c20 */ /* 0x000fe20008400000 */
[----:B------:R-:W-:Y:S01]  /*c9d0*/  F2FP.SATFINITE.E5M2.F32.PACK_AB_MERGE_C R213, RZ, R213, RZ ;  /* 0x000000d5ffd5723e */ /* 0x000fe200048060ff */
[----:B------:R-:W-:Y:S01]  /*c9e0*/  @!P6 STG.E.U8 desc[UR16][R26.64+0x11], R215 ;  /* 0x000011d71a00e986 */ /* 0x000fe2000c101110 */
[----:B------:R-:W-:Y:S01]  /*c9f0*/  ISETP.LT.OR P6, PT, R41, 0x1a, !P2 ;  /* 0x0000001a2900780c */ /* 0x000fe200057c1670 */
[----:B------:R-:W-:Y:S01]  /*ca00*/  FMUL R209, R209, UR20 ;  /* 0x00000014d1d17c20 */ /* 0x000fe20008400000 */
[----:B------:R-:W-:Y:S01]  /*ca10*/  F2FP.SATFINITE.E5M2.F32.PACK_AB_MERGE_C R211, RZ, R211, RZ ;  /* 0x000000d3ffd3723e */ /* 0x000fe200048060ff */
[----:B------:R1:W-:Y:S01]  /*ca20*/  @!P5 STG.E.U8 desc[UR16][R26.64+0x10], R35 ;  /* 0x000010231a00d986 */ /* 0x0003e2000c101110 */
[----:B0-----:R-:W-:Y:S01]  /*ca30*/  F2FP.SATFINITE.E5M2.F32.PACK_AB_MERGE_C R33, RZ, R214, RZ ;  /* 0x000000d6ff21723e */ /* 0x001fe200048060ff */
[----:B------:R-:W-:Y:S01]  /*ca40*/  FMUL R207, R207, UR20 ;  /* 0x00000014cfcf7c20 */ /* 0x000fe20008400000 */
[C---:B------:R-:W-:Y:S01]  /*ca50*/  ISETP.LT.OR P5, PT, R41.reuse, 0x19, !P2 ;  /* 0x000000192900780c */ /* 0x040fe200057a1670 */
[----:B------:R-:W-:Y:S01]  /*ca60*/  FMUL R208, R208, UR20 ;  /* 0x00000014d0d07c20 */ /* 0x000fe20008400000 */
[----:B------:R-:W-:Y:S01]  /*ca70*/  F2FP.SATFINITE.E5M2.F32.PACK_AB_MERGE_C R209, RZ, R209, RZ ;  /* 0x000000d1ffd1723e */ /* 0x000fe200048060ff */
[----:B------:R0:W-:Y:S01]  /*ca80*/  @!P0 STG.E.U8 desc[UR16][R24.64+0x18], R33 ;  /* 0x0000182118008986 */ /* 0x0001e2000c101110 */
[C---:B------:R-:W-:Y:S01]  /*ca90*/  ISETP.LT.OR P0, PT, R41.reuse, 0x21, !P3 ;  /* 0x000000212900780c */ /* 0x040fe20005f01670 */
[----:B------:R-:W-:Y:S01]  /*caa0*/  FMUL R206, R206, UR20 ;  /* 0x00000014cece7c20 */ /* 0x000fe20008400000 */
[----:B------:R-:W-:Y:S01]  /*cab0*/  F2FP.SATFINITE.E5M2.F32.PACK_AB_MERGE_C R207, RZ, R207, RZ ;  /* 0x000000cfffcf723e */ /* 0x000fe200048060ff */
[----:B------:R-:W-:Y:S01]  /*cac0*/  @!P1 STG.E.U8 desc[UR16][R24.64+0x19], R213 ;  /* 0x000019d518009986 */ /* 0x000fe2000c101110 */
[----:B------:R-:W-:Y:S01]  /*cad0*/  ISETP.LT.OR P1, PT, R41, 0x22, !P3 ;  /* 0x000000222900780c */ /* 0x000fe20005f21670 */
[----:B------:R-:W-:Y:S01]  /*cae0*/  FMUL R205, R205, UR20 ;  /* 0x00000014cdcd7c20 */ /* 0x000fe20008400000 */
[----:B-1----:R-:W-:Y:S01]  /*caf0*/  F2FP.SATFINITE.E5M2.F32.PACK_AB_MERGE_C R35, RZ, R212, RZ ;  /* 0x000000d4ff23723e */ /* 0x002fe200048060ff */
        /* <DEDUP_REMOVED lines=11> */
[----:B------:R-:W-:Y:S01]  /*cbb0*/  ISETP.LT.OR P0, PT, R41, 0x29, !P3 ;  /* 0x000000292900780c */ /* 0x000fe20005f01670 */
[----:B------:R-:W-:Y:S01]  /*cbc0*/  FMUL R201, R201, UR20 ;  /* 0x00000014c9c97c20 */ /* 0x000fe20008400000 */
[----:B------:R-:W-:Y:S01]  /*cbd0*/  FMUL R199, R199, UR20 ;  /* 0x00000014c7c77c20 */ /* 0x000fe20008400000 */
[----:B------:R-:W-:Y:S01]  /*cbe0*/  @!P1 STG.E.U8 desc[UR16][R24.64+0x21], R209 ;  /* 0x000021d118009986 */ /* 0x000fe2000c101110 */
[C---:B------:R-:W-:Y:S01]  /*cbf0*/  ISETP.LT.OR P1, PT, R41.reuse, 0x2a, !P3 ;  /* 0x0000002a2900780c */ /* 0x040fe20005f21670 */
        /* <DEDUP_REMOVED lines=9> */
[----:B------:R-:W-:Y:S01]  /*cc90*/  ISETP.LT.OR P5, PT, R41, 0x29, !P2 ;  /* 0x000000292900780c */ /* 0x000fe200057a1670 */
[----:B------:R-:W-:Y:S01]  /*cca0*/  FMUL R195, R195, UR20 ;  /* 0x00000014c3c37c20 */ /* 0x000fe20008400000 */
[----:B------:R-:W-:Y:S01]  /*ccb0*/  F2FP.SATFINITE.E5M2.F32.PACK_AB_MERGE_C R199, RZ, R199, RZ ;  /* 0x000000c7ffc7723e */ /* 0x000fe200048060ff */
[----:B------:R0:W-:Y:S01]  /*ccc0*/  @!P0 STG.E.U8 desc[UR16][R24.64+0x28], R33 ;  /* 0x0000282118008986 */ /* 0x0001e2000c101110 */
[C---:B------:R-:W-:Y:S01]  /*ccd0*/  ISETP.LT.OR P0, PT, R41.reuse, 0x31, !P3 ;  /* 0x000000312900780c */ /* 0x040fe20005f01670 */
[----:B------:R-:W-:Y:S01]  /*cce0*/  FMUL R196, R196, UR20 ;  /* 0x00000014c4c47c20 */ /* 0x000fe20008400000 */
[----:B------:R-:W-:Y:S01]  /*ccf0*/  F2FP.SATFINITE.E5M2.F32.PACK_AB_MERGE_C R197, RZ, R197, RZ ;  /* 0x000000c5ffc5723e */ /* 0x000fe200048060ff */
        /* <DEDUP_REMOVED lines=59> */
[C---:B------:R-:W-:Y:S01]  /*d0b0*/  ISETP.LT.OR P6, PT, R41.reuse, 0x4a, !P2 ;  /* 0x0000004a2900780c */ /* 0x040fe200057c1670 */
        /* <DEDUP_REMOVED lines=57> */
[----:B------:R-:W-:Y:S01]  /*d450*/  ISETP.LT.OR P5, PT, R41, 0x61, !P3 ;  /* 0x000000612900780c */ /* 0x000fe20005fa1670 */
[----:B------:R-:W-:Y:S01]  /*d460*/  FMUL R161, R161, UR20 ;  /* 0x00000014a1a17c20 */ /* 0x000fe20008400000 */
[----:B0-----:R-:W-:Y:S01]  /*d470*/  F2FP.SATFINITE.E5M2.F32.PACK_AB_MERGE_C R33, RZ, R178, RZ ;  /* 0x000000b2ff21723e */ /* 0x001fe200048060ff */
[----:B------:R-:W-:Y:S01]  /*d480*/  FMUL R160, R160, UR20 ;  /* 0x00000014a0a07c20 */ /* 0x000fe20008400000 */
[----:B------:R-:W-:Y:S01]  /*d490*/  FMUL R159, R159, UR20 ;  /* 0x000000149f9f7c20 */ /* 0x000fe20008400000 */
[----:B------:R-:W-:Y:S01]  /*d4a0*/  FMUL R157, R157, UR20 ;  /* 0x000000149d9d7c20 */ /* 0x000fe20008400000 */
[----:B------:R-:W-:Y:S01]  /*d4b0*/  F2FP.SATFINITE.E5M2.F32.PACK_AB_MERGE_C R161, RZ, R161, RZ ;  /* 0x000000a1ffa1723e */ /* 0x000fe200048060ff */
[----:B------:R-:W-:Y:S01]  /*d4c0*/  FMUL R158, R158, UR20 ;  /* 0x000000149e9e7c20 */ /* 0x000fe20008400000 */
[----:B------:R-:W-:Y:S01]  /*d4d0*/  FMUL R156, R156, UR20 ;  /* 0x000000149c9c7c20 */ /* 0x000fe20008400000 */
[----:B------:R-:W-:Y:S01]  /*d4e0*/  @!P6 STG.E.U8 desc[UR16][R24.64+0x61], R177 ;  /* 0x000061b11800e986 */ /* 0x000fe2000c101110 */
[----:B------:R-:W-:Y:S01]  /*d4f0*/  ISETP.LT.OR P6, PT, R41, 0x69, !P3 ;  /* 0x000000692900780c */ /* 0x000fe20005fc1670 */
[----:B------:R-:W-:Y:S01]  /*d500*/  FMUL R155, R155, UR20 ;  /* 0x000000149b9b7c20 */ /* 0x000fe20008400000 */
[----:B-1----:R-:W-:Y:S01]  /*d510*/  F2FP.SATFINITE.E5M2.F32.PACK_AB_MERGE_C R35, RZ, R176, RZ ;  /* 0x000000b0ff23723e */ /* 0x002fe200048060ff */
[----:B------:R0:W-:Y:S01]  /*d520*/  @!P5 STG.E.U8 desc[UR16][R24.64+0x60], R33 ;  /* 0x000060211800d986 */ /* 0x0001e2000c101110 */
        /* <DEDUP_REMOVED lines=16> */
[----:B-1----:R-:W-:Y:S01]  /*d630*/  F2FP.SATFINITE.E5M2.F32.PACK_AB_MERGE_C R35, RZ, R170, RZ ;  /* 0x000000aaff23723e */ /* 0x002fe200048060ff */
[----:B------:R-:W-:Y:S01]  /*d640*/  @!P0 STG.E.U8 desc[UR16][R24.64+0x69], R173 ;  /* 0x000069ad18008986 */ /* 0x000fe2000c101110 */
        /* <DEDUP_REMOVED lines=12> */
[----:B------:R-:W-:Y:S01]  /*d710*/  ISETP.LT.OR P6, PT, R41, 0x79, !P3 ;  /* 0x000000792900780c */ /* 0x000fe20005fc1670 */
[----:B------:R-:W-:Y:S01]  /*d720*/  FMUL R17, R17, UR20 ;  /* 0x0000001411117c20 */ /* 0x000fe20008400000 */
[----:B------:R-:W-:Y:S01]  /*d730*/  ISETP.LT.OR P3, PT, R41, 0x7a, !P3 ;  /* 0x0000007a2900780c */ /* 0x000fe20005f61670 */
[----:B------:R-:W-:Y:S01]  /*d740*/  @!P0 STG.E.U8 desc[UR16][R24.64+0x71], R169 ;  /* 0x000071a918008986 */ /* 0x000fe2000c101110 */
[----:B0-----:R-:W-:Y:S01]  /*d750*/  F2FP.SATFINITE.E5M2.F32.PACK_AB_MERGE_C R33, RZ, R168, RZ ;  /* 0x000000a8ff21723e */ /* 0x001fe200048060ff */
[----:B------:R-:W-:Y:S01]  /*d760*/  FMUL R18, R18, UR20 ;  /* 0x0000001412127c20 */ /* 0x000fe20008400000 */
[----:B------:R-:W-:Y:S01]  /*d770*/  ISETP.GE.AND P0, PT, R42, 0x89, PT ;  /* 0x000000892a00780c */ /* 0x000fe20003f06270 */
[----:B------:R-:W-:Y:S01]  /*d780*/  FMUL R16, R16, UR20 ;  /* 0x0000001410107c20 */ /* 0x000fe20008400000 */
[----:B------:R-:W-:Y:S01]  /*d790*/  F2FP.SATFINITE.E5M2.F32.PACK_AB_MERGE_C R21, RZ, R21, RZ ;  /* 0x00000015ff15723e */ /* 0x000fe200048060ff */
[----:B------:R0:W-:Y:S01]  /*d7a0*/  @!P1 STG.E.U8 desc[UR16][R26.64+0x70], R33 ;  /* 0x000070211a009986 */ /* 0x0001e2000c101110 */
[----:B------:R-:W-:Y:S01]  /*d7b0*/  ISETP.GE.AND P1, PT, R42, 0x81, PT ;  /* 0x000000812a00780c */ /* 0x000fe20003f26270 */
[----:B------:R-:W-:Y:S01]  /*d7c0*/  FMUL R15, R15, UR20 ;  /* 0x000000140f0f7c20 */ /* 0x000fe20008400000 */
[----:B-1----:R-:W-:Y:S01]  /*d7d0*/  F2FP.SATFINITE.E5M2.F32.PACK_AB_MERGE_C R35, RZ, R166, RZ ;  /* 0x000000a6ff23723e */ /* 0x002fe200048060ff */
[----:B------:R-:W-:Y:S01]  /*d7e0*/  @!P5 STG.E.U8 desc[UR16][R26.64+0x71], R167 ;  /* 0x000071a71a00d986 */ /* 0x000fe2000c101110 */
[----:B------:R-:W-:Y:S01]  /*d7f0*/  ISETP.LT.OR P5, PT, R41, 0x79, !P2 ;  /* 0x000000792900780c */ /* 0x000fe200057a1670 */
[----:B------:R-:W-:Y:S01]  /*d800*/  FMUL R13, R13, UR20 ;  /* 0x000000140d0d7c20 */ /* 0x000fe20008400000 */
[C---:B------:R-:W-:Y:S01]  /*d810*/  ISETP.LT.OR P2, PT, R41.reuse, 0x7a, !P2 ;  /* 0x0000007a2900780c */ /* 0x040fe20005741670 */
        /* <DEDUP_REMOVED lines=9> */
[----:B------:R-:W-:Y:S01]  /*d8b0*/  F2FP.SATFINITE.E5M2.F32.PACK_AB_MERGE_C R17, RZ, R17, RZ ;  /* 0x00000011ff11723e */ /* 0x000fe200048060ff */
[----:B------:R-:W-:Y:S01]  /*d8c0*/  @!P5 STG.E.U8 desc[UR16][R26.64+0x78], R37 ;  /* 0x000078251a00d986 */ /* 0x000fe2000c101110 */
[----:B------:R-:W-:Y:S01]  /*d8d0*/  ISETP.LT.OR P5, PT, R41, 0x1, !P0 ;  /* 0x000000012900780c */ /* 0x000fe200047a1670 */
[----:B------:R-:W-:Y:S01]  /*d8e0*/  FMUL R9, R9, UR20 ;  /* 0x0000001409097c20 */ /* 0x000fe20008400000 */
[----:B------:R-:W-:Y:S01]  /*d8f0*/  F2FP.SATFINITE.E5M2.F32.PACK_AB_MERGE_C R15, RZ, R15, RZ ;  /* 0x0000000fff0f723e */ /* 0x000fe200048060ff */
[----:B------:R0:W-:Y:S01]  /*d900*/  @!P2 STG.E.U8 desc[UR16][R26.64+0x79], R163 ;  /* 0x000079a31a00a986 */ /* 0x0001e2000c101110 */
[C---:B------:R-:W-:Y:S01]  /*d910*/  ISETP.LT.OR P2, PT, R41.reuse, 0xa, !P1 ;  /* 0x0000000a2900780c */ /* 0x040fe20004f41670 */
        /* <DEDUP_REMOVED lines=9> */
[----:B------:R-:W-:Y:S01]  /*d9b0*/  F2FP.SATFINITE.E5M2.F32.PACK_AB_MERGE_C R11, RZ, R11, RZ ;  /* 0x0000000bff0b723e */ /* 0x000fe200048060ff */
[----:B------:R2:W-:Y:S01]  /*d9c0*/  @!P5 STG.E.U8 desc[UR16][R30.64], R33 ;  /* 0x000000211e00d986 */ /* 0x0005e2000c101110 */
[----:B------:R-:W-:Y:S01]  /*d9d0*/  ISETP.LT.OR P5, PT, R41, 0x9, !P0 ;  /* 0x000000092900780c */ /* 0x000fe200047a1670 */
[----:B------:R-:W-:Y:S01]  /*d9e0*/  FMUL R5, R5, UR20 ;  /* 0x0000001405057c20 */ /* 0x000fe20008400000 */
[----:B0-----:R-:W-:Y:S01]  /*d9f0*/  F2FP.SATFINITE.E5M2.F32.PACK_AB_MERGE_C R27, RZ, R156, RZ ;  /* 0x0000009cff1b723e */ /* 0x001fe200048060ff */
[----:B-----5:R-:W-:Y:S01]  /*da00*/  FMUL R0, R0, UR20 ;  /* 0x0000001400007c20 */ /* 0x020fe20008400000 */
[----:B------:R-:W-:Y:S01]  /*da10*/  F2FP.SATFINITE.E5M2.F32.PACK_AB_MERGE_C R9, RZ, R9, RZ ;  /* 0x00000009ff09723e */ /* 0x000fe200048060ff */
[----:B------:R-:W-:Y:S01]  /*da20*/  FMUL R6, R6, UR20 ;  /* 0x0000001406067c20 */ /* 0x000fe20008400000 */
[----:B------:R-:W-:Y:S01]  /*da30*/  F2FP.SATFINITE.E5M2.F32.PACK_AB_MERGE_C R7, RZ, R7, RZ ;  /* 0x00000007ff07723e */ /* 0x000fe200048060ff */
[----:B------:R-:W3:Y:S01]  /*da40*/  LDL.LU R221, [R1+0x14] ;  /* 0x0000140001dd7983 */ /* 0x000ee20000300800 */
[----:B-1----:R-:W-:Y:S01]  /*da50*/  F2FP.SATFINITE.E5M2.F32.PACK_AB_MERGE_C R25, RZ, R158, RZ ;  /* 0x0000009eff19723e */ /* 0x002fe200048060ff */
[----:B------:R-:W-:Y:S01]  /*da60*/  FMUL R2, R2, UR20 ;  /* 0x0000001402027c20 */ /* 0x000fe20008400000 */
[----:B------:R-:W-:Y:S01]  /*da70*/  F2FP.SATFINITE.E5M2.F32.PACK_AB_MERGE_C R5, RZ, R5, RZ ;  /* 0x00000005ff05723e */ /* 0x000fe200048060ff */
[----:B------:R-:W-:Y:S01]  /*da80*/  @!P6 STG.E.U8 desc[UR16][R30.64+0x1], R159 ;  /* 0x0000019f1e00e986 */ /* 0x000fe2000c101110 */
[----:B------:R-:W-:Y:S01]  /*da90*/  ISETP.LT.OR P6, PT, R41, 0xa, !P0 ;  /* 0x0000000a2900780c */ /* 0x000fe200047c1670 */
[----:B------:R-:W-:Y:S01]  /*daa0*/  FMUL R3, R3, UR20 ;  /* 0x0000001403037c20 */ /* 0x000fe20008400000 */
[----:B--2---:R-:W-:Y:S01]  /*dab0*/  F2FP.SATFINITE.E5M2.F32.PACK_AB_MERGE_C R33, RZ, R152, RZ ;  /* 0x00000098ff21723e */ /* 0x004fe200048060ff */
[----:B------:R-:W-:Y:S01]  /*dac0*/  @!P2 STG.E.U8 desc[UR16][R28.64+0x9], R157 ;  /* 0x0000099d1c00a986 */ /* 0x000fe2000c101110 */
[----:B------:R-:W-:Y:S01]  /*dad0*/  ISETP.LT.OR P2, PT, R41, 0x12, !P1 ;  /* 0x000000122900780c */ /* 0x000fe20004f41670 */
[----:B------:R-:W-:-:S02]  /*dae0*/  FMUL R4, R4, UR20 ;  /* 0x0000001404047c20 */ /* 0x000fc40008400000 */
[----:B------:R0:W-:Y:S01]  /*daf0*/  @!P3 STG.E.U8 desc[UR16][R28.64+0x8], R25 ;  /* 0x000008191c00b986 */ /* 0x0001e2000c101110 */
[----:B------:R-:W-:-:S03]  /*db00*/  ISETP.LT.OR P3, PT, R41, 0x11, !P1 ;  /* 0x000000112900780c */ /* 0x000fc60004f61670 */
[----:B------:R1:W-:Y:S01]  /*db10*/  @!P5 STG.E.U8 desc[UR16][R30.64+0x8], R27 ;  /* 0x0000081b1e00d986 */ /* 0x0003e2000c101110 */
[----:B------:R-:W-:-:S03]  /*db20*/  ISETP.LT.OR P5, PT, R41, 0x11, !P0 ;  /* 0x000000112900780c */ /* 0x000fc600047a1670 */
[----:B------:R-:W-:Y:S01]  /*db30*/  @!P6 STG.E.U8 desc[UR16][R30.64+0x9], R155 ;  /* 0x0000099b1e00e986 */ /* 0x000fe2000c101110 */
[----:B------:R-:W-:-:S03]  /*db40*/  ISETP.LT.OR P6, PT, R41, 0x12, !P0 ;  /* 0x000000122900780c */ /* 0x000fc600047c1670 */
[----:B------:R-:W-:Y:S01]  /*db50*/  @!P2 STG.E.U8 desc[UR16][R28.64+0x11], R153 ;  /* 0x000011991c00a986 */ /* 0x000fe2000c101110 */
[----:B------:R-:W-:Y:S02]  /*db60*/  ISETP.LT.OR P2, PT, R41, 0x1a, !P1 ;  /* 0x0000001a2900780c */ /* 0x000fe40004f41670 */
[----:B0-----:R-:W-:Y:S01]  /*db70*/  F2FP.SATFINITE.E5M2.F32.PACK_AB_MERGE_C R25, RZ, R154, RZ ;  /* 0x0000009aff19723e */ /* 0x001fe200048060ff */
[----:B------:R-:W2:Y:S01]  /*db80*/  LDL.LU R220, [R1+0x18] ;  /* 0x0000180001dc7983 */ /* 0x000ea20000300800 */
[----:B-1----:R-:W-:-:S03]  /*db90*/  F2FP.SATFINITE.E5M2.F32.PACK_AB_MERGE_C R27, RZ, R20, RZ ;  /* 0x00000014ff1b723e */ /* 0x002fc600048060ff */
[----:B------:R0:W-:Y:S01]  /*dba0*/  @!P3 STG.E.U8 desc[UR16][R28.64+0x10], R25 ;  /* 0x000010191c00b986 */ /* 0x0001e2000c101110 */
[----:B------:R-:W-:-:S03]  /*dbb0*/  ISETP.LT.OR P3, PT, R41, 0x19, !P1 ;  /* 0x000000192900780c */ /* 0x000fc60004f61670 */
[----:B------:R-:W-:Y:S01]  /*dbc0*/  @!P5 STG.E.U8 desc[UR16][R30.64+0x10], R33 ;  /* 0x000010211e00d986 */ /* 0x000fe2000c101110 */
[----:B------:R-:W-:-:S03]  /*dbd0*/  ISETP.LT.OR P5, PT, R41, 0x19, !P0 ;  /* 0x000000192900780c */ /* 0x000fc600047a1670 */
[----:B------:R1:W-:Y:S01]  /*dbe0*/  @!P6 STG.E.U8 desc[UR16][R30.64+0x11], R23 ;  /* 0x000011171e00e986 */ /* 0x0003e2000c101110 */
[----:B------:R-:W-:-:S03]  /*dbf0*/  ISETP.LT.OR P6, PT, R41, 0x1a, !P0 ;  /* 0x0000001a2900780c */ /* 0x000fc600047c1670 */
[----:B------:R4:W-:Y:S01]  /*dc00*/  @!P2 STG.E.U8 desc[UR16][R28.64+0x19], R21 ;  /* 0x000019151c00a986 */ /* 0x0009e2000c101110 */
[C---:B------:R-:W-:Y:S02]  /*dc10*/  ISETP.LT.OR P2, PT, R41.reuse, 0x22, !P1 ;  /* 0x000000222900780c */ /* 0x040fe40004f41670 */
[----:B0-----:R-:W-:Y:S01]  /*dc20*/  F2FP.SATFINITE.E5M2.F32.PACK_AB_MERGE_C R25, RZ, R22, RZ ;  /* 0x00000016ff19723e */ /* 0x001fe200048060ff */
[----:B------:R-:W2:Y:S04]  /*dc30*/  LDL.LU R222, [R1+0x1c] ;  /* 0x00001c0001de7983 */ /* 0x000ea80000300800 */
[----:B------:R-:W-:Y:S01]  /*dc40*/  @!P3 STG.E.U8 desc[UR16][R28.64+0x18], R25 ;  /* 0x000018191c00b986 */ /* 0x000fe2000c101110 */
[C---:B------:R-:W-:Y:S02]  /*dc50*/  ISETP.LT.OR P3, PT, R41.reuse, 0x21, !P1 ;  /* 0x000000212900780c */ /* 0x040fe40004f61670 */
[----:B-1----:R-:W-:Y:S01]  /*dc60*/  F2FP.SATFINITE.E5M2.F32.PACK_AB_MERGE_C R23, RZ, R18, RZ ;  /* 0x00000012ff17723e */ /* 0x002fe200048060ff */
[----:B------:R-:W-:Y:S01]  /*dc70*/  @!P5 STG.E.U8 desc[UR16][R30.64+0x18], R27 ;  /* 0x0000181b1e00d986 */ /* 0x000fe2000c101110 */
[----:B------:R-:W-:-:S02]  /*dc80*/  ISETP.LT.OR P5, PT, R41, 0x21, !P0 ;  /* 0x000000212900780c */ /* 0x000fc400047a1670 */
[----:B----4-:R-:W-:Y:S01]  /*dc90*/  F2FP.SATFINITE.E5M2.F32.PACK_AB_MERGE_C R21, RZ, R16, RZ ;  /* 0x00000010ff15723e */ /* 0x010fe200048060ff */
[----:B------:R0:W-:Y:S01]  /*dca0*/  @!P6 STG.E.U8 desc[UR16][R30.64+0x19], R19 ;  /* 0x000019131e00e986 */ /* 0x0001e2000c101110 */
[----:B------:R-:W-:-:S03]  /*dcb0*/  ISETP.LT.OR P6, PT, R41, 0x22, !P0 ;  /* 0x000000222900780c */ /* 0x000fc600047c1670 */
[----:B------:R1:W-:Y:S01]  /*dcc0*/  @!P2 STG.E.U8 desc[UR16][R28.64+0x21], R17 ;  /* 0x000021111c00a986 */ /* 0x0003e2000c101110 */
[----:B------:R-:W-:-:S03]  /*dcd0*/  ISETP.LT.OR P2, PT, R41, 0x2a, !P1 ;  /* 0x0000002a2900780c */ /* 0x000fc60004f41670 */
[----:B------:R-:W-:Y:S01]  /*dce0*/  @!P3 STG.E.U8 desc[UR16][R28.64+0x20], R23 ;  /* 0x000020171c00b986 */ /* 0x000fe2000c101110 */
[----:B------:R-:W-:-:S03]  /*dcf0*/  ISETP.LT.OR P3, PT, R41, 0x29, !P1 ;  /* 0x000000292900780c */ /* 0x000fc60004f61670 */
[----:B------:R-:W-:Y:S01]  /*dd00*/  @!P5 STG.E.U8 desc[UR16][R30.64+0x20], R21 ;  /* 0x000020151e00d986 */ /* 0x000fe2000c101110 */
[C---:B------:R-:W-:Y:S02]  /*dd10*/  ISETP.LT.OR P5, PT, R41.reuse, 0x29, !P0 ;  /* 0x000000292900780c */ /* 0x040fe400047a1670 */
[----:B0-----:R-:W-:Y:S01]  /*dd20*/  F2FP.SATFINITE.E5M2.F32.PACK_AB_MERGE_C R19, RZ, R14, RZ ;  /* 0x0000000eff13723e */ /* 0x001fe200048060ff */
[----:B------:R0:W-:Y:S01]  /*dd30*/  @!P6 STG.E.U8 desc[UR16][R30.64+0x21], R15 ;  /* 0x0000210f1e00e986 */ /* 0x0001e2000c101110 */
[C---:B------:R-:W-:Y:S02]  /*dd40*/  ISETP.LT.OR P6, PT, R41.reuse, 0x2a, !P0 ;  /* 0x0000002a2900780c */ /* 0x040fe400047c1670 */
[----:B-1----:R-:W-:Y:S01]  /*dd50*/  F2FP.SATFINITE.E5M2.F32.PACK_AB_MERGE_C R17, RZ, R12, RZ ;  /* 0x0000000cff11723e */ /* 0x002fe200048060ff */
        /* <DEDUP_REMOVED lines=15> */
[----:B0-----:R-:W-:Y:S02]  /*de50*/  F2FP.SATFINITE.E5M2.F32.PACK_AB_MERGE_C R11, RZ, R6, RZ ;  /* 0x00000006ff0b723e */ /* 0x001fe400048060ff */
[C---:B------:R-:W-:Y:S01]  /*de60*/  ISETP.LT.OR P5, PT, R41.reuse, 0x39, !P0 ;  /* 0x000000392900780c */ /* 0x040fe200047a1670 */
[----:B------:R0:W-:Y:S01]  /*de70*/  @!P6 STG.E.U8 desc[UR16][R30.64+0x31], R7 ;  /* 0x000031071e00e986 */ /* 0x0001e2000c101110 */
[----:B-1----:R-:W-:Y:S02]  /*de80*/  F2FP.SATFINITE.E5M2.F32.PACK_AB_MERGE_C R9, RZ, R4, RZ ;  /* 0x00000004ff09723e */ /* 0x002fe400048060ff */
[----:B------:R-:W-:Y:S01]  /*de90*/  ISETP.LT.OR P6, PT, R41, 0x3a, !P0 ;  /* 0x0000003a2900780c */ /* 0x000fe200047c1670 */
[----:B------:R1:W-:Y:S04]  /*dea0*/  @!P2 STG.E.U8 desc[UR16][R28.64+0x39], R5 ;  /* 0x000039051c00a986 */ /* 0x0003e8000c101110 */
[----:B------:R4:W-:Y:S01]  /*deb0*/  @!P3 STG.E.U8 desc[UR16][R28.64+0x38], R11 ;  /* 0x0000380b1c00b986 */ /* 0x0009e2000c101110 */
[----:B------:R-:W-:Y:S01]  /*dec0*/  FMUL R4, R227, UR20 ;  /* 0x00000014e3047c20 */ /* 0x000fe20008400000 */
[----:B------:R-:W-:-:S02]  /*ded0*/  ISETP.LT.OR P3, PT, R41, 0x41, !P1 ;  /* 0x000000412900780c */ /* 0x000fc40004f61670 */
[----:B0-----:R-:W-:Y:S02]  /*dee0*/  F2FP.SATFINITE.E5M2.F32.PACK_AB_MERGE_C R7, RZ, R3, RZ ;  /* 0x00000003ff07723e */ /* 0x001fe400048060ff */
[----:B-1----:R-:W-:Y:S01]  /*def0*/  F2FP.SATFINITE.E5M2.F32.PACK_AB_MERGE_C R5, RZ, R0, RZ ;  /* 0x00000000ff05723e */ /* 0x002fe200048060ff */
[----:B------:R-:W-:Y:S01]  /*df00*/  FMUL R0, R223, UR20 ;  /* 0x00000014df007c20 */ /* 0x000fe20008400000 */
[----:B------:R-:W-:Y:S01]  /*df10*/  ISETP.LT.OR P2, PT, R41, 0x42, !P1 ;  /* 0x000000422900780c */ /* 0x000fe20004f41670 */
[----:B------:R-:W2:Y:S01]  /*df20*/  LDL.LU R223, [R1+0x20] ;  /* 0x0000200001df7983 */ /* 0x000ea20000300800 */
[----:B----4-:R-:W-:Y:S02]  /*df30*/  F2FP.SATFINITE.E5M2.F32.PACK_AB_MERGE_C R11, RZ, R2, RZ ;  /* 0x00000002ff0b723e */ /* 0x010fe400048060ff */
[----:B------:R-:W-:Y:S01]  /*df40*/  F2FP.SATFINITE.E5M2.F32.PACK_AB_MERGE_C R13, RZ, R0, RZ ;  /* 0x00000000ff0d723e */ /* 0x000fe200048060ff */
[----:B---3--:R-:W-:Y:S01]  /*df50*/  FMUL R0, R225, UR20 ;  /* 0x00000014e1007c20 */ /* 0x008fe20008400000 */
[----:B------:R-:W-:Y:S01]  /*df60*/  FMUL R2, R224, UR20 ;  /* 0x00000014e0027c20 */ /* 0x000fe20008400000 */
[----:B------:R-:W3:Y:S04]  /*df70*/  LDL.LU R225, [R1+0x24] ;  /* 0x0000240001e17983 */ /* 0x000ee80000300800 */
[----:B------:R-:W4:Y:S01]  /*df80*/  LDL.LU R224, [R1+0x28] ;  /* 0x0000280001e07983 */ /* 0x000f220000300800 */
[----:B------:R-:W-:-:S03]  /*df90*/  FMUL R3, R226, UR20 ;  /* 0x00000014e2037c20 */ /* 0x000fc60008400000 */
[----:B------:R-:W4:Y:S04]  /*dfa0*/  LDL.LU R226, [R1+0x2c] ;  /* 0x00002c0001e27983 */ /* 0x000f280000300800 */
[----:B------:R-:W4:Y:S04]  /*dfb0*/  LDL.LU R227, [R1+0x30] ;  /* 0x0000300001e37983 */ /* 0x000f280000300800 */
[----:B------:R-:W-:Y:S01]  /*dfc0*/  @!P5 STG.E.U8 desc[UR16][R30.64+0x38], R9 ;  /* 0x000038091e00d986 */ /* 0x000fe2000c101110 */
[----:B------:R-:W-:-:S03]  /*dfd0*/  ISETP.LT.OR P5, PT, R41, 0x41, !P0 ;  /* 0x000000412900780c */ /* 0x000fc600047a1670 */
[----:B------:R0:W-:Y:S01]  /*dfe0*/  @!P6 STG.E.U8 desc[UR16][R30.64+0x39], R7 ;  /* 0x000039071e00e986 */ /* 0x0001e2000c101110 */
[----:B------:R-:W-:-:S03]  /*dff0*/  ISETP.LT.OR P6, PT, R41, 0x42, !P0 ;  /* 0x000000422900780c */ /* 0x000fc600047c1670 */
[----:B------:R-:W-:Y:S01]  /*e000*/  @!P3 STG.E.U8 desc[UR16][R28.64+0x40], R11 ;  /* 0x0000400b1c00b986 */ /* 0x000fe2000c101110 */
[----:B------:R-:W-:-:S03]  /*e010*/  ISETP.LT.OR P3, PT, R41, 0x49, !P1 ;  /* 0x000000492900780c */ /* 0x000fc60004f61670 */
[----:B------:R1:W-:Y:S01]  /*e020*/  @!P2 STG.E.U8 desc[UR16][R28.64+0x41], R5 ;  /* 0x000041051c00a986 */ /* 0x0003e2000c101110 */
[----:B0-----:R-:W-:-:S03]  /*e030*/  F2FP.SATFINITE.E5M2.F32.PACK_AB_MERGE_C R7, RZ, R0, RZ ;  /* 0x00000000ff07723e */ /* 0x001fc600048060ff */
[----:B------:R-:W-:Y:S01]  /*e040*/  @!P5 STG.E.U8 desc[UR16][R30.64+0x40], R13 ;  /* 0x0000400d1e00d986 */ /* 0x000fe2000c101110 */
[C---:B------:R-:W-:Y:S02]  /*e050*/  ISETP.LT.OR P2, PT, R41.reuse, 0x4a, !P1 ;  /* 0x0000004a2900780c */ /* 0x040fe40004f41670 */
[----:B-1----:R-:W-:Y:S01]  /*e060*/  F2FP.SATFINITE.E5M2.F32.PACK_AB_MERGE_C R5, RZ, R2, RZ ;  /* 0x00000002ff05723e */ /* 0x002fe200048060ff */
[----:B------:R0:W-:Y:S01]  /*e070*/  @!P6 STG.E.U8 desc[UR16][R30.64+0x41], R7 ;  /* 0x000041071e00e986 */ /* 0x0001e2000c101110 */
[C---:B------:R-:W-:Y:S02]  /*e080*/  ISETP.LT.OR P5, PT, R41.reuse, 0x49, !P0 ;  /* 0x000000492900780c */ /* 0x040fe400047a1670 */
[C---:B------:R-:W-:Y:S01]  /*e090*/  ISETP.LT.OR P6, PT, R41.reuse, 0x4a, !P0 ;  /* 0x0000004a2900780c */ /* 0x040fe200047c1670 */
[----:B------:R1:W-:Y:S01]  /*e0a0*/  @!P3 STG.E.U8 desc[UR16][R28.64+0x48], R5 ;  /* 0x000048051c00b986 */ /* 0x0003e2000c101110 */
[----:B------:R-:W-:Y:S02]  /*e0b0*/  ISETP.LT.OR P3, PT, R41, 0x51, !P1 ;  /* 0x000000512900780c */ /* 0x000fe40004f61670 */
[----:B------:R-:W-:-:S02]  /*e0c0*/  F2FP.SATFINITE.E5M2.F32.PACK_AB_MERGE_C R9, RZ, R3, RZ ;  /* 0x00000003ff09723e */ /* 0x000fc400048060ff */
[----:B------:R-:W-:-:S03]  /*e0d0*/  F2FP.SATFINITE.E5M2.F32.PACK_AB_MERGE_C R11, RZ, R4, RZ ;  /* 0x00000004ff0b723e */ /* 0x000fc600048060ff */
[----:B------:R1:W-:Y:S04]  /*e0e0*/  @!P2 STG.E.U8 desc[UR16][R28.64+0x49], R9 ;  /* 0x000049091c00a986 */ /* 0x0003e8000c101110 */
[----:B------:R-:W-:Y:S01]  /*e0f0*/  @!P5 STG.E.U8 desc[UR16][R30.64+0x48], R11 ;  /* 0x0000480b1e00d986 */ /* 0x000fe2000c101110 */
[----:B------:R-:W-:-:S03]  /*e100*/  FMUL R0, R221, UR20 ;  /* 0x00000014dd007c20 */ /* 0x000fc60008400000 */
[----:B------:R-:W4:Y:S02]  /*e110*/  LDL.LU R221, [R1+0x34] ;  /* 0x0000340001dd7983 */ /* 0x000f240000300800 */
[----:B0-----:R-:W-:-:S05]  /*e120*/  F2FP.SATFINITE.E5M2.F32.PACK_AB_MERGE_C R7, RZ, R0, RZ ;  /* 0x00000000ff07723e */ /* 0x001fca00048060ff */
[----:B------:R-:W-:Y:S01]  /*e130*/  @!P6 STG.E.U8 desc[UR16][R30.64+0x49], R7 ;  /* 0x000049071e00e986 */ /* 0x000fe2000c101110 */
[----:B--2---:R-:W-:-:S03]  /*e140*/  FMUL R2, R220, UR20 ;  /* 0x00000014dc027c20 */ /* 0x004fc60008400000 */
[----:B------:R-:W2:Y:S02]  /*e150*/  LDL.LU R220, [R1+0x38] ;  /* 0x0000380001dc7983 */ /* 0x000ea40000300800 */
[----:B-1----:R-:W-:-:S05]  /*e160*/  F2FP.SATFINITE.E5M2.F32.PACK_AB_MERGE_C R5, RZ, R2, RZ ;  /* 0x00000002ff05723e */ /* 0x002fca00048060ff */
[----:B------:R0:W-:Y:S01]  /*e170*/  @!P3 STG.E.U8 desc[UR16][R28.64+0x50], R5 ;  /* 0x000050051c00b986 */ /* 0x0001e2000c101110 */
[----:B------:R-:W-:-:S03]  /*e180*/  FMUL R3, R222, UR20 ;  /* 0x00000014de037c20 */ /* 0x000fc60008400000 */
[----:B------:R-:W2:Y:S02]  /*e190*/  LDL.LU R222, [R1+0x3c] ;  /* 0x00003c0001de7983 */ /* 0x000ea40000300800 */
[----:B------:R-:W-:Y:S01]  /*e1a0*/  F2FP.SATFINITE.E5M2.F32.PACK_AB_MERGE_C R9, RZ, R3, RZ ;  /* 0x00000003ff09723e */ /* 0x000fe200048060ff */
[----:B------:R-:W-:Y:S02]  /*e1b0*/  FMUL R0, R223, UR20 ;  /* 0x00000014df007c20 */ /* 0x000fe40008400000 */
[----:B------:R-:W2:Y:S03]  /*e1c0*/  LDL.LU R223, [R1+0x40] ;  /* 0x0000400001df7983 */ /* 0x000ea60000300800 */
[----:B------:R-:W-:Y:S01]  /*e1d0*/  F2FP.SATFINITE.E5M2.F32.PACK_AB_MERGE_C R13, RZ, R0, RZ ;  /* 0x00000000ff0d723e */ /* 0x000fe200048060ff */
[----:B---3--:R-:W-:Y:S02]  /*e1e0*/  FMUL R2, R225, UR20 ;  /* 0x00000014e1027c20 */ /* 0x008fe40008400000 */
[----:B------:R-:W3:Y:S01]  /*e1f0*/  LDL.LU R225, [R1+0x44] ;  /* 0x0000440001e17983 */ /* 0x000ee20000300800 */
[----:B----4-:R-:W-:-:S03]  /*e200*/  FMUL R0, R224, UR20 ;  /* 0x00000014e0007c20 */ /* 0x010fc60008400000 */
[----:B------:R-:W4:Y:S01]  /*e210*/  LDL.LU R224, [R1+0x48] ;  /* 0x0000480001e07983 */ /* 0x000f220000300800 */
[----:B------:R-:W-:Y:S01]  /*e220*/  FMUL R3, R226, UR20 ;  /* 0x00000014e2037c20 */ /* 0x000fe20008400000 */
[----:B0-----:R-:W-:Y:S02]  /*e230*/  F2FP.SATFINITE.E5M2.F32.PACK_AB_MERGE_C R5, RZ, R0, RZ ;  /* 0x00000000ff05723e */ /* 0x001fe400048060ff */
[----:B------:R-:W4:Y:S01]  /*e240*/  LDL.LU R226, [R1+0x4c] ;  /* 0x00004c0001e27983 */ /* 0x000f220000300800 */
[----:B------:R-:W-:-:S03]  /*e250*/  FMUL R0, R227, UR20 ;  /* 0x00000014e3007c20 */ /* 0x000fc60008400000 */
[----:B------:R-:W4:Y:S01]  /*e260*/  LDL.LU R227, [R1+0x50] ;  /* 0x0000500001e37983 */ /* 0x000f220000300800 */
[C---:B------:R-:W-:Y:S02]  /*e270*/  ISETP.LT.OR P2, PT, R41.reuse, 0x52, !P1 ;  /* 0x000000522900780c */ /* 0x040fe40004f41670 */
[C---:B------:R-:W-:Y:S01]  /*e280*/  ISETP.LT.OR P6, PT, R41.reuse, 0x52, !P0 ;  /* 0x000000522900780c */ /* 0x040fe200047c1670 */
[----:B------:R-:W4:Y:S01]  /*e290*/  LDL.LU R219, [R1+0x54] ;  /* 0x0000540001db7983 */ /* 0x000f220000300800 */
[C---:B------:R-:W-:Y:S02]  /*e2a0*/  ISETP.LT.OR P5, PT, R41.reuse, 0x51, !P0 ;  /* 0x000000512900780c */ /* 0x040fe400047a1670 */
[----:B------:R-:W-:Y:S02]  /*e2b0*/  ISETP.LT.OR P3, PT, R41, 0x59, !P1 ;  /* 0x000000592900780c */ /* 0x000fe40004f61670 */
[----:B------:R-:W-:Y:S02]  /*e2c0*/  F2FP.SATFINITE.E5M2.F32.PACK_AB_MERGE_C R7, RZ, R2, RZ ;  /* 0x00000002ff07723e */ /* 0x000fe400048060ff */
[----:B------:R-:W-:-:S03]  /*e2d0*/  F2FP.SATFINITE.E5M2.F32.PACK_AB_MERGE_C R11, RZ, R0, RZ ;  /* 0x00000000ff0b723e */ /* 0x000fc600048060ff */
[----:B------:R0:W-:Y:S01]  /*e2e0*/  @!P2 STG.E.U8 desc[UR16][R28.64+0x51], R9 ;  /* 0x000051091c00a986 */ /* 0x0001e2000c101110 */
[----:B------:R-:W-:-:S03]  /*e2f0*/  ISETP.LT.OR P2, PT, R41, 0x5a, !P1 ;  /* 0x0000005a2900780c */ /* 0x000fc60004f41670 */
[----:B------:R-:W-:Y:S01]  /*e300*/  @!P6 STG.E.U8 desc[UR16][R30.64+0x51], R7 ;  /* 0x000051071e00e986 */ /* 0x000fe2000c101110 */
[----:B------:R-:W-:-:S03]  /*e310*/  ISETP.LT.OR P6, PT, R41, 0x5a, !P0 ;  /* 0x0000005a2900780c */ /* 0x000fc600047c1670 */
[----:B------:R-:W-:Y:S01]  /*e320*/  @!P5 STG.E.U8 desc[UR16][R30.64+0x50], R13 ;  /* 0x0000500d1e00d986 */ /* 0x000fe2000c101110 */
[----:B0-----:R-:W-:-:S03]  /*e330*/  F2FP.SATFINITE.E5M2.F32.PACK_AB_MERGE_C R9, RZ, R3, RZ ;  /* 0x00000003ff09723e */ /* 0x001fc600048060ff */
[----:B------:R0:W-:Y:S04]  /*e340*/  @!P3 STG.E.U8 desc[UR16][R28.64+0x58], R5 ;  /* 0x000058051c00b986 */ /* 0x0001e8000c101110 */
[----:B------:R1:W-:Y:S01]  /*e350*/  @!P2 STG.E.U8 desc[UR16][R28.64+0x59], R9 ;  /* 0x000059091c00a986 */ /* 0x0003e2000c101110 */
[----:B------:R-:W-:-:S03]  /*e360*/  FMUL R0, R221, UR20 ;  /* 0x00000014dd007c20 */ /* 0x000fc60008400000 */
[----:B------:R-:W4:Y:S02]  /*e370*/  LDL.LU R221, [R1+0x58] ;  /* 0x0000580001dd7983 */ /* 0x000f240000300800 */
[----:B0-----:R-:W-:-:S05]  /*e380*/  F2FP.SATFINITE.E5M2.F32.PACK_AB_MERGE_C R5, RZ, R0, RZ ;  /* 0x00000000ff05723e */ /* 0x001fca00048060ff */
[----:B------:R0:W-:Y:S01]  /*e390*/  @!P6 STG.E.U8 desc[UR16][R30.64+0x59], R5 ;  /* 0x000059051e00e986 */ /* 0x0001e2000c101110 */
[----:B--2---:R-:W-:-:S03]  /*e3a0*/  FMUL R2, R220, UR20 ;  /* 0x00000014dc027c20 */ /* 0x004fc60008400000 */
[----:B------:R-:W2:Y:S02]  /*e3b0*/  LDL.LU R220, [R1+0x5c] ;  /* 0x00005c0001dc7983 */ /* 0x000ea40000300800 */
[----:B------:R-:W-:Y:S01]  /*e3c0*/  F2FP.SATFINITE.E5M2.F32.PACK_AB_MERGE_C R7, RZ, R2, RZ ;  /* 0x00000002ff07723e */ /* 0x000fe200048060ff */
[----:B------:R-:W-:Y:S02]  /*e3d0*/  FMUL R3, R222, UR20 ;  /* 0x00000014de037c20 */ /* 0x000fe40008400000 */
[----:B------:R-:W2:Y:S03]  /*e3e0*/  LDL.LU R222, [R1+0x60] ;  /* 0x0000600001de7983 */ /* 0x000ea60000300800 */
[----:B-1----:R-:W-:Y:S01]  /*e3f0*/  F2FP.SATFINITE.E5M2.F32.PACK_AB_MERGE_C R9, RZ, R3, RZ ;  /* 0x00000003ff09723e */ /* 0x002fe200048060ff */
[----:B------:R-:W-:Y:S02]  /*e400*/  FMUL R4, R223, UR20 ;  /* 0x00000014df047c20 */ /* 0x000fe40008400000 */
[----:B------:R-:W2:Y:S01]  /*e410*/  LDL.LU R223, [R1+0x64] ;  /* 0x0000640001df7983 */ /* 0x000ea20000300800 */
[----:B---3--:R-:W-:-:S03]  /*e420*/  FMUL R0, R225, UR20 ;  /* 0x00000014e1007c20 */ /* 0x008fc60008400000 */
[----:B------:R-:W3:Y:S01]  /*e430*/  LDL.LU R225, [R1+0x68] ;  /* 0x0000680001e17983 */ /* 0x000ee20000300800 */
[----:B----4-:R-:W-:Y:S01]  /*e440*/  FMUL R2, R224, UR20 ;  /* 0x00000014e0027c20 */ /* 0x010fe20008400000 */
[----:B0-----:R-:W-:Y:S02]  /*e450*/  F2FP.SATFINITE.E5M2.F32.PACK_AB_MERGE_C R5, RZ, R0, RZ ;  /* 0x00000000ff05723e */ /* 0x001fe400048060ff */
[----:B------:R-:W4:Y:S01]  /*e460*/  LDL.LU R224, [R1+0x6c] ;  /* 0x00006c0001e07983 */ /* 0x000f220000300800 */
[----:B------:R-:W-:-:S03]  /*e470*/  FMUL R3, R226, UR20 ;  /* 0x00000014e2037c20 */ /* 0x000fc60008400000 */
[----:B------:R-:W4:Y:S01]  /*e480*/  LDL.LU R226, [R1+0x70] ;  /* 0x0000700001e27983 */ /* 0x000f220000300800 */
[----:B------:R-:W-:-:S03]  /*e490*/  FMUL R0, R227, UR20 ;  /* 0x00000014e3007c20 */ /* 0x000fc60008400000 */
[----:B------:R-:W4:Y:S01]  /*e4a0*/  LDL.LU R227, [R1+0x74] ;  /* 0x0000740001e37983 */ /* 0x000f220000300800 */
[C---:B------:R-:W-:Y:S02]  /*e4b0*/  ISETP.LT.OR P5, PT, R41.reuse, 0x59, !P0 ;  /* 0x000000592900780c */ /* 0x040fe400047a1670 */
[C---:B------:R-:W-:Y:S02]  /*e4c0*/  ISETP.LT.OR P2, PT, R41.reuse, 0x62, !P1 ;  /* 0x000000622900780c */ /* 0x040fe40004f41670 */
[C---:B------:R-:W-:Y:S02]  /*e4d0*/  ISETP.LT.OR P3, PT, R41.reuse, 0x61, !P1 ;  /* 0x000000612900780c */ /* 0x040fe40004f61670 */
[----:B------:R-:W-:-:S07]  /*e4e0*/  ISETP.LT.OR P6, PT, R41, 0x62, !P0 ;  /* 0x000000622900780c */ /* 0x000fce00047c1670 */
[----:B------:R-:W-:Y:S01]  /*e4f0*/  @!P5 STG.E.U8 desc[UR16][R30.64+0x58], R11 ;  /* 0x0000580b1e00d986 */ /* 0x000fe2000c101110 */
[----:B------:R-:W-:-:S03]  /*e500*/  ISETP.LT.OR P5, PT, R41, 0x61, !P0 ;  /* 0x000000612900780c */ /* 0x000fc600047a1670 */
[----:B------:R0:W-:Y:S01]  /*e510*/  @!P2 STG.E.U8 desc[UR16][R28.64+0x61], R9 ;  /* 0x000061091c00a986 */ /* 0x0001e2000c101110 */
[----:B------:R-:W-:-:S03]  /*e520*/  ISETP.LT.OR P2, PT, R41, 0x6a, !P1 ;  /* 0x0000006a2900780c */ /* 0x000fc60004f41670 */
[----:B------:R1:W-:Y:S01]  /*e530*/  @!P3 STG.E.U8 desc[UR16][R28.64+0x60], R7 ;  /* 0x000060071c00b986 */ /* 0x0003e2000c101110 */
[----:B------:R-:W-:Y:S02]  /*e540*/  ISETP.LT.OR P3, PT, R41, 0x69, !P1 ;  /* 0x000000692900780c */ /* 0x000fe40004f61670 */
[----:B------:R-:W-:Y:S01]  /*e550*/  F2FP.SATFINITE.E5M2.F32.PACK_AB_MERGE_C R13, RZ, R4, RZ ;  /* 0x00000004ff0d723e */ /* 0x000fe200048060ff */
[----:B------:R1:W-:Y:S01]  /*e560*/  @!P6 STG.E.U8 desc[UR16][R30.64+0x61], R5 ;  /* 0x000061051e00e986 */ /* 0x0003e2000c101110 */
[----:B0-----:R-:W-:-:S03]  /*e570*/  F2FP.SATFINITE.E5M2.F32.PACK_AB_MERGE_C R9, RZ, R3, RZ ;  /* 0x00000003ff09723e */ /* 0x001fc600048060ff */
[----:B------:R-:W-:Y:S01]  /*e580*/  @!P5 STG.E.U8 desc[UR16][R30.64+0x60], R13 ;  /* 0x0000600d1e00d986 */ /* 0x000fe2000c101110 */
[----:B-1----:R-:W-:-:S03]  /*e590*/  F2FP.SATFINITE.E5M2.F32.PACK_AB_MERGE_C R7, RZ, R2, RZ ;  /* 0x00000002ff07723e */ /* 0x002fc600048060ff */
[----:B------:R-:W-:Y:S01]  /*e5a0*/  @!P2 STG.E.U8 desc[UR16][R28.64+0x69], R9 ;  /* 0x000069091c00a986 */ /* 0x000fe2000c101110 */
[C---:B------:R-:W-:Y:S02]  /*e5b0*/  ISETP.LT.OR P5, PT, R41.reuse, 0x69, !P0 ;  /* 0x000000692900780c */ /* 0x040fe400047a1670 */
[C---:B------:R-:W-:Y:S01]  /*e5c0*/  ISETP.LT.OR P6, PT, R41.reuse, 0x6a, !P0 ;  /* 0x0000006a2900780c */ /* 0x040fe200047c1670 */
[----:B------:R0:W-:Y:S01]  /*e5d0*/  @!P3 STG.E.U8 desc[UR16][R28.64+0x68], R7 ;  /* 0x000068071c00b986 */ /* 0x0001e2000c101110 */
[----:B------:R-:W-:Y:S01]  /*e5e0*/  ISETP.LT.OR P2, PT, R41, 0x72, !P1 ;  /* 0x000000722900780c */ /* 0x000fe20004f41670 */
[----:B------:R-:W-:Y:S01]  /*e5f0*/  FMUL R2, R219, UR20 ;  /* 0x00000014db027c20 */ /* 0x000fe20008400000 */
[----:B------:R-:W-:Y:S02]  /*e600*/  ISETP.LT.OR P3, PT, R41, 0x71, !P1 ;  /* 0x000000712900780c */ /* 0x000fe40004f61670 */
[----:B------:R-:W-:Y:S02]  /*e610*/  F2FP.SATFINITE.E5M2.F32.PACK_AB_MERGE_C R11, RZ, R0, RZ ;  /* 0x00000000ff0b723e */ /* 0x000fe400048060ff */
[----:B------:R-:W-:-:S03]  /*e620*/  F2FP.SATFINITE.E5M2.F32.PACK_AB_MERGE_C R5, RZ, R2, RZ ;  /* 0x00000002ff05723e */ /* 0x000fc600048060ff */
[----:B------:R-:W-:Y:S01]  /*e630*/  @!P5 STG.E.U8 desc[UR16][R30.64+0x68], R11 ;  /* 0x0000680b1e00d986 */ /* 0x000fe2000c101110 */
[----:B------:R-:W-:-:S03]  /*e640*/  ISETP.LT.OR P5, PT, R41, 0x71, !P0 ;  /* 0x000000712900780c */ /* 0x000fc600047a1670 */
[----:B------:R-:W-:Y:S01]  /*e650*/  @!P6 STG.E.U8 desc[UR16][R30.64+0x69], R5 ;  /* 0x000069051e00e986 */ /* 0x000fe2000c101110 */
[----:B------:R-:W-:Y:S01]  /*e660*/  ISETP.LT.OR P6, PT, R41, 0x72, !P0 ;  /* 0x000000722900780c */ /* 0x000fe200047c1670 */
[----:B------:R-:W-:-:S05]  /*e670*/  FMUL R0, R221, UR20 ;  /* 0x00000014dd007c20 */ /* 0x000fca0008400000 */
[----:B0-----:R-:W-:-:S05]  /*e680*/  F2FP.SATFINITE.E5M2.F32.PACK_AB_MERGE_C R7, RZ, R0, RZ ;  /* 0x00000000ff07723e */ /* 0x001fca00048060ff */
[----:B------:R0:W-:Y:S01]  /*e690*/  @!P3 STG.E.U8 desc[UR16][R28.64+0x70], R7 ;  /* 0x000070071c00b986 */ /* 0x0001e2000c101110 */
[C---:B------:R-:W-:Y:S02]  /*e6a0*/  ISETP.LT.OR P3, PT, R41.reuse, 0x79, !P0 ;  /* 0x000000792900780c */ /* 0x040fe40004761670 */
[----:B------:R-:W-:Y:S01]  /*e6b0*/  ISETP.LT.OR P0, PT, R41, 0x7a, !P0 ;  /* 0x0000007a2900780c */ /* 0x000fe20004701670 */
[----:B--2---:R-:W-:-:S05]  /*e6c0*/  FMUL R3, R220, UR20 ;  /* 0x00000014dc037c20 */ /* 0x004fca0008400000 */
[----:B------:R-:W-:-:S05]  /*e6d0*/  F2FP.SATFINITE.E5M2.F32.PACK_AB_MERGE_C R9, RZ, R3, RZ ;  /* 0x00000003ff09723e */ /* 0x000fca00048060ff */
[----:B------:R1:W-:Y:S01]  /*e6e0*/  @!P2 STG.E.U8 desc[UR16][R28.64+0x71], R9 ;  /* 0x000071091c00a986 */ /* 0x0003e2000c101110 */
[C---:B------:R-:W-:Y:S02]  /*e6f0*/  ISETP.LT.OR P2, PT, R41.reuse, 0x79, !P1 ;  /* 0x000000792900780c */ /* 0x040fe40004f41670 */
[----:B------:R-:W-:Y:S01]  /*e700*/  ISETP.LT.OR P1, PT, R41, 0x7a, !P1 ;  /* 0x0000007a2900780c */ /* 0x000fe20004f21670 */
[----:B------:R-:W-:-:S05]  /*e710*/  FMUL R0, R222, UR20 ;  /* 0x00000014de007c20 */ /* 0x000fca0008400000 */
[----:B------:R-:W-:-:S05]  /*e720*/  F2FP.SATFINITE.E5M2.F32.PACK_AB_MERGE_C R13, RZ, R0, RZ ;  /* 0x00000000ff0d723e */ /* 0x000fca00048060ff */
[----:B------:R2:W-:Y:S01]  /*e730*/  @!P5 STG.E.U8 desc[UR16][R30.64+0x70], R13 ;  /* 0x0000700d1e00d986 */ /* 0x0005e2000c101110 */
[----:B------:R-:W-:Y:S01]  /*e740*/  FMUL R0, R223, UR20 ;  /* 0x00000014df007c20 */ /* 0x000fe20008400000 */
[----:B---3--:R-:W-:Y:S01]  /*e750*/  FMUL R2, R225, UR20 ;  /* 0x00000014e1027c20 */ /* 0x008fe20008400000 */
[----:B----4-:R-:W-:-:S03]  /*e760*/  FMUL R3, R224, UR20 ;  /* 0x00000014e0037c20 */ /* 0x010fc60008400000 */
[----:B0-----:R-:W-:Y:S01]  /*e770*/  F2FP.SATFINITE.E5M2.F32.PACK_AB_MERGE_C R7, RZ, R0, RZ ;  /* 0x00000000ff07723e */ /* 0x001fe200048060ff */
[----:B------:R-:W-:Y:S01]  /*e780*/  FMUL R4, R226, UR20 ;  /* 0x00000014e2047c20 */ /* 0x000fe20008400000 */
[----:B------:R-:W-:Y:S01]  /*e790*/  FMUL R5, R227, UR20 ;  /* 0x00000014e3057c20 */ /* 0x000fe20008400000 */
[----:B-1----:R-:W-:Y:S02]  /*e7a0*/  F2FP.SATFINITE.E5M2.F32.PACK_AB_MERGE_C R9, RZ, R2, RZ ;  /* 0x00000002ff09723e */ /* 0x002fe400048060ff */
[----:B------:R-:W-:Y:S02]  /*e7b0*/  F2FP.SATFINITE.E5M2.F32.PACK_AB_MERGE_C R3, RZ, R3, RZ ;  /* 0x00000003ff03723e */ /* 0x000fe400048060ff */
[----:B------:R-:W-:Y:S02]  /*e7c0*/  F2FP.SATFINITE.E5M2.F32.PACK_AB_MERGE_C R11, RZ, R4, RZ ;  /* 0x00000004ff0b723e */ /* 0x000fe400048060ff */
[----:B------:R-:W-:Y:S01]  /*e7d0*/  F2FP.SATFINITE.E5M2.F32.PACK_AB_MERGE_C R5, RZ, R5, RZ ;  /* 0x00000005ff05723e */ /* 0x000fe200048060ff */
[----:B------:R2:W-:Y:S04]  /*e7e0*/  @!P6 STG.E.U8 desc[UR16][R30.64+0x71], R7 ;  /* 0x000071071e00e986 */ /* 0x0005e8000c101110 */
[----:B------:R2:W-:Y:S04]  /*e7f0*/  @!P2 STG.E.U8 desc[UR16][R28.64+0x78], R9 ;  /* 0x000078091c00a986 */ /* 0x0005e8000c101110 */
[----:B------:R2:W-:Y:S04]  /*e800*/  @!P1 STG.E.U8 desc[UR16][R28.64+0x79], R3 ;  /* 0x000079031c009986 */ /* 0x0005e8000c101110 */
[----:B------:R2:W-:Y:S04]  /*e810*/  @!P3 STG.E.U8 desc[UR16][R30.64+0x78], R11 ;  /* 0x0000780b1e00b986 */ /* 0x0005e8000c101110 */
[----:B------:R2:W-:Y:S02]  /*e820*/  @!P0 STG.E.U8 desc[UR16][R30.64+0x79], R5 ;  /* 0x000079051e008986 */ /* 0x0005e4000c101110 */
.L_x_296:
[----:B------:R-:W-:Y:S05]  /*e830*/  BSYNC B0 ;  /* 0x0000000000007941 */ /* 0x000fea0003800000 */
.L_x_38:
[----:B0-2---:R-:W2:Y:S04]  /*e840*/  LDL.LU R3, [R1+0x80] ;  /* 0x0000800001037983 */ /* 0x005ea80000300800 */
[----:B-----5:R-:W2:Y:S01]  /*e850*/  LDL.LU R2, [R1+0x84] ;  /* 0x0000840001027983 */ /* 0x020ea20000300800 */
[----:B------:R-:W-:Y:S01]  /*e860*/  ULDC UR6, c[0x0][0xc] ;  /* 0x0000030000067ab9 */ /* 0x000fe20000000800 */
[----:B------:R-:W-:Y:S01]  /*e870*/  ULDC UR7, c[0x0][0x10] ;  /* 0x0000040000077ab9 */ /* 0x000fe20000000800 */
[----:B------:R-:W2:Y:S01]  /*e880*/  LDC R5, c[0x0][0x14] ;  /* 0x00000500ff057b82 */ /* 0x000ea20000000800 */
[----:B------:R-:W-:Y:S01]  /*e890*/  UIMAD.WIDE.U32 UR6, UR6, UR7, URZ ;  /* 0x00000007060672a5 */ /* 0x000fe2000f8e003f */
[----:B------:R-:W-:Y:S01]  /*e8a0*/  PRMT R0, RZ, 0x7610, R0 ;  /* 0x00007610ff007816 */ /* 0x000fe20000000000 */
[----:B------:R-:W-:-:S04]  /*e8b0*/  UMOV UR22, 0xffffffff ;  /* 0xffffffff00167882 */ /* 0x000fc80000000000 */
[----:B--2---:R-:W-:-:S04]  /*e8c0*/  IMAD.WIDE.U32 R2, R5, UR6, R2 ;  /* 0x0000000605027c25 */ /* 0x004fc8000f8e0002 */
[----:B------:R-:W-:Y:S01]  /*e8d0*/  IMAD R5, R5, UR7, RZ ;  /* 0x0000000705057c24 */ /* 0x000fe2000f8e02ff */
[----:B------:R-:W-:Y:S01]  /*e8e0*/  ULDC.64 UR6, c[0x0][0x650] ;  /* 0x0001940000067ab9 */ /* 0x000fe20000000a00 */
[----:B------:R-:W-:Y:S01]  /*e8f0*/  IMAD.MOV.U32 R19, RZ, RZ, R2 ;  /* 0x000000ffff137224 */ /* 0x000fe200078e0002 */
[----:B------:R-:W-:Y:S01]  /*e900*/  ISETP.GE.U32.AND P0, PT, R2, UR6, PT ;  /* 0x0000000602007c0c */ /* 0x000fe2000bf06070 */
[----:B------:R-:W-:Y:S02]  /*e910*/  IMAD.IADD R22, R3, 0x1, R5 ;  /* 0x0000000103167824 */ /* 0x000fe400078e0205 */
[----:B------:R-:W-:-:S03]  /*e920*/  IMAD.MOV.U32 R2, RZ, RZ, -0x1 ;  /* 0xffffffffff027424 */ /* 0x000fc600078e00ff */
[----:B------:R0:W-:Y:S01]  /*e930*/  STL [R1+0x80], R22 ;  /* 0x0000801601007387 */ /* 0x0001e20000100800 */
[----:B------:R-:W-:-:S03]  /*e940*/  ISETP.GE.U32.AND.EX P0, PT, R22, UR7, PT, P0 ;  /* 0x0000000716007c0c */ /* 0x000fc6000bf06100 */
[----:B------:R0:W-:Y:S04]  /*e950*/  STL [R1+0x84], R19 ;  /* 0x0000841301007387 */ /* 0x0001e80000100800 */
[----:B------:R0:W-:Y:S06]  /*e960*/  STL [R1+0x88], R2 ;  /* 0x0000880201007387 */ /* 0x0001ec0000100800 */
[----:B------:R-:W-:Y:S05]  /*e970*/  @P0 BRA `(.L_x_297) ;  /* 0x00000004006c0947 */ /* 0x000fea0003800000 */
[----:B------:R-:W2:Y:S01]  /*e980*/  S2R R14, SR_CTAID.X ;  /* 0x00000000000e7919 */ /* 0x000ea20000002500 */
[----:B------:R-:W5:Y:S01]  /*e990*/  LDC.64 R8, c[0x0][0x628] ;  /* 0x00018a00ff087b82 */ /* 0x000f620000000a00 */
[----:B------:R-:W-:Y:S01]  /*e9a0*/  ULDC UR6, c[0x0][0x150] ;  /* 0x0000540000067ab9 */ /* 0x000fe20000000800 */
[----:B------:R-:W-:Y:S01]  /*e9b0*/  IMAD.MOV.U32 R6, RZ, RZ, R19 ;  /* 0x000000ffff067224 */ /* 0x000fe200078e0013 */
[----:B------:R-:W0:Y:S01]  /*e9c0*/  S2R R16, SR_CTAID.Y ;  /* 0x0000000000107919 */ /* 0x000e220000002600 */
[----:B------:R-:W-:-:S04]  /*e9d0*/  IMAD.MOV.U32 R7, RZ, RZ, R22 ;  /* 0x000000ffff077224 */ /* 0x000fc800078e0016 */
[----:B------:R-:W0:Y:S08]  /*e9e0*/  LDC R17, c[0x0][0x144] ;  /* 0x00005100ff117b82 */ /* 0x000e300000000800 */
[----:B------:R-:W0:Y:S08]  /*e9f0*/  LDC R10, c[0x0][0x630] ;  /* 0x00018c00ff0a7b82 */ /* 0x000e300000000800 */
[----:B------:R-:W0:Y:S01]  /*ea00*/  LDC.64 R12, c[0x0][0x620] ;  /* 0x00018800ff0c7b82 */ /* 0x000e220000000a00 */
[----:B-----5:R-:W-:-:S04]  /*ea10*/  ISETP.NE.U32.AND P0, PT, R8, RZ, PT ;  /* 0x000000ff0800720c */ /* 0x020fc80003f05070 */
[----:B------:R-:W-:Y:S02]  /*ea20*/  ISETP.NE.AND.EX P0, PT, R9, RZ, PT, P0 ;  /* 0x000000ff0900720c */ /* 0x000fe40003f05300 */
[----:B--2---:R-:W-:-:S05]  /*ea30*/  I2FP.F32.U32 R0, R14 ;  /* 0x0000000e00007245 */ /* 0x004fca0000201000 */
[----:B------:R-:W-:-:S04]  /*ea40*/  FMUL R0, R0, UR6 ;  /* 0x0000000600007c20 */ /* 0x000fc80008400000 */
[----:B------:R2:W0:Y:S02]  /*ea50*/  F2I.U32.TRUNC.NTZ R15, R0 ;  /* 0x00000000000f7305 */ /* 0x000424000020f000 */
[----:B------:R-:W-:Y:S05]  /*ea60*/  @!P0 BRA `(.L_x_298) ;  /* 0x0000000000288947 */ /* 0x000fea0003800000 */
[----:B--2---:R-:W2:Y:S02]  /*ea70*/  LDC R0, c[0x0][0x634] ;  /* 0x00018d00ff007b82 */ /* 0x004ea40000000800 */
[----:B--2---:R-:W-:-:S05]  /*ea80*/  IADD3 R7, P0, R19, R0, RZ ;  /* 0x0000000013077210 */ /* 0x004fca0007f1e0ff */
[----:B------:R-:W-:-:S04]  /*ea90*/  IMAD.X R11, RZ, RZ, R22, P0 ;  /* 0x000000ffff0b7224 */ /* 0x000fc800000e0616 */
[----:B0-----:R-:W-:-:S04]  /*eaa0*/  IMAD.WIDE.U32 R2, R11, R8, RZ ;  /* 0x000000080b027225 */ /* 0x001fc800078e00ff */
[----:B------:R-:W-:-:S04]  /*eab0*/  IMAD.WIDE.U32 R4, P0, R7, R9, R2 ;  /* 0x0000000907047225 */ /* 0x000fc80007800002 */
[----:B------:R-:W-:-:S04]  /*eac0*/  IMAD.WIDE.U32 R2, R7, R8, RZ ;  /* 0x0000000807027225 */ /* 0x000fc800078e00ff */
[----:B------:R-:W-:Y:S01]  /*ead0*/  IMAD.X R7, RZ, RZ, RZ, P0 ;  /* 0x000000ffff077224 */ /* 0x000fe200000e06ff */
[----:B------:R-:W-:Y:S01]  /*eae0*/  IADD3 RZ, P0, R3, R4, RZ ;  /* 0x0000000403ff7210 */ /* 0x000fe20007f1e0ff */
[----:B------:R-:W-:-:S04]  /*eaf0*/  IMAD.MOV.U32 R6, RZ, RZ, R5 ;  /* 0x000000ffff067224 */ /* 0x000fc800078e0005 */
[----:B------:R-:W-:-:S08]  /*eb00*/  IMAD.WIDE.U32.X R6, R11, R9, R6, P0 ;  /* 0x000000090b067225 */ /* 0x000fd000000e0406 */
.L_x_298:
[-CC-:B01----:R-:W-:Y:S01]  /*eb10*/  SHF.R.U64 R24, R6, R10.reuse, R7.reuse ;  /* 0x0000000a06187219 */ /* 0x183fe20000001207 */
[----:B------:R-:W0:Y:S01]  /*eb20*/  LDC.64 R20, c[0x0][0x640] ;  /* 0x00019000ff147b82 */ /* 0x000e220000000a00 */
[----:B--2---:R-:W-:Y:S01]  /*eb30*/  SHF.R.U32.HI R0, RZ, R10, R7 ;  /* 0x0000000aff007219 */ /* 0x004fe20000011607 */
[----:B------:R-:W-:Y:S01]  /*eb40*/  IMAD.MOV.U32 R2, RZ, RZ, R19 ;  /* 0x000000ffff027224 */ /* 0x000fe200078e0013 */
[----:B------:R-:W-:Y:S01]  /*eb50*/  IADD3 R5, P0, RZ, -R24, RZ ;  /* 0x80000018ff057210 */ /* 0x000fe20007f1e0ff */
[----:B------:R-:W-:Y:S01]  /*eb60*/  IMAD.MOV R15, RZ, RZ, -R15 ;  /* 0x000000ffff0f7224 */ /* 0x000fe200078e0a0f */
[----:B------:R-:W-:Y:S01]  /*eb70*/  ULDC UR6, c[0x0][0x154] ;  /* 0x0000550000067ab9 */ /* 0x000fe20000000800 */
[----:B------:R-:W-:Y:S02]  /*eb80*/  IMAD.MOV.U32 R7, RZ, RZ, 0x1 ;  /* 0x00000001ff077424 */ /* 0x000fe400078e00ff */
[----:B------:R-:W1:Y:S01]  /*eb90*/  LDC R4, c[0x0][0x618] ;  /* 0x00018600ff047b82 */ /* 0x000e620000000800 */
[----:B------:R-:W-:-:S02]  /*eba0*/  IMAD.X R3, RZ, RZ, ~R0, P0 ;  /* 0x000000ffff037224 */ /* 0x000fc400000e0e00 */
[----:B------:R-:W-:Y:S02]  /*ebb0*/  IMAD R15, R17, R15, R14 ;  /* 0x0000000f110f7224 */ /* 0x000fe400078e020e */
[-C--:B------:R-:W-:Y:S02]  /*ebc0*/  IMAD R0, R3, R12.reuse, RZ ;  /* 0x0000000c03007224 */ /* 0x080fe400078e02ff */
[----:B------:R-:W-:Y:S01]  /*ebd0*/  IMAD.MOV.U32 R3, RZ, RZ, R22 ;  /* 0x000000ffff037224 */ /* 0x000fe200078e0016 */
[----:B------:R-:W2:Y:S01]  /*ebe0*/  LDC R6, c[0x0][0x608] ;  /* 0x00018200ff067b82 */ /* 0x000ea20000000800 */
[----:B------:R-:W-:-:S04]  /*ebf0*/  IMAD.WIDE.U32 R2, R5, R12, R2 ;  /* 0x0000000c05027225 */ /* 0x000fc800078e0002 */
[----:B------:R-:W-:-:S03]  /*ec00*/  IMAD R5, R5, R13, R0 ;  /* 0x0000000d05057224 */ /* 0x000fc600078e0200 */
[----:B------:R-:W5:Y:S01]  /*ec10*/  LDC R18, c[0x0][0x658] ;  /* 0x00019600ff127b82 */ /* 0x000f620000000800 */
[----:B------:R-:W-:Y:S01]  /*ec20*/  I2FP.F32.U32 R0, R16 ;  /* 0x0000001000007245 */ /* 0x000fe20000201000 */
[----:B------:R-:W-:Y:S01]  /*ec30*/  IMAD.IADD R3, R3, 0x1, R5 ;  /* 0x0000000103037824 */ /* 0x000fe200078e0205 */
[----:B0-----:R-:W-:Y:S01]  /*ec40*/  ISETP.NE.U32.AND P0, PT, R20, RZ, PT ;  /* 0x000000ff1400720c */ /* 0x001fe20003f05070 */
[----:B------:R-:W-:Y:S02]  /*ec50*/  IMAD.MOV.U32 R5, RZ, RZ, -0x1 ;  /* 0xffffffffff057424 */ /* 0x000fe400078e00ff */
[----:B------:R-:W-:Y:S02]  /*ec60*/  FMUL R0, R0, UR6 ;  /* 0x0000000600007c20 */ /* 0x000fe40008400000 */
[----:B------:R-:W0:Y:S01]  /*ec70*/  LDC R13, c[0x0][0x148] ;  /* 0x00005200ff0d7b82 */ /* 0x000e220000000800 */
[----:B-1----:R-:W-:Y:S01]  /*ec80*/  SHF.R.U64 R10, R2, R4, R3 ;  /* 0x00000004020a7219 */ /* 0x002fe20000001203 */
[----:B------:R1:W0:Y:S01]  /*ec90*/  F2I.U32.TRUNC.NTZ R12, R0 ;  /* 0x00000000000c7305 */ /* 0x000222000020f000 */
[----:B------:R-:W-:-:S02]  /*eca0*/  ISETP.NE.AND.EX P0, PT, R21, RZ, PT, P0 ;  /* 0x000000ff1500720c */ /* 0x000fc40003f05300 */
[----:B------:R-:W-:-:S03]  /*ecb0*/  SHF.R.U32.HI R3, RZ, R4, R3 ;  /* 0x00000004ff037219 */ /* 0x000fc60000011603 */
[----:B------:R-:W0:Y:S01]  /*ecc0*/  LDC R14, c[0x0][0x600] ;  /* 0x00018000ff0e7b82 */ /* 0x000e220000000800 */
[-CC-:B--2---:R-:W-:Y:S02]  /*ecd0*/  SHF.R.U64 R8, R10, R6.reuse, R3.reuse ;  /* 0x000000060a087219 */ /* 0x184fe40000001203 */
[----:B------:R-:W-:-:S05]  /*ece0*/  SHF.R.U32.HI R3, RZ, R6, R3 ;  /* 0x00000006ff037219 */ /* 0x000fca0000011603 */
[----:B------:R-:W2:Y:S01]  /*ecf0*/  LDC R19, c[0x0][0x648] ;  /* 0x00019200ff137b82 */ /* 0x000ea20000000800 */
[-CC-:B-----5:R-:W-:Y:S02]  /*ed00*/  SHF.R.U64 R11, R8, R18.reuse, R3.reuse ;  /* 0x00000012080b7219 */ /* 0x1a0fe40000001203 */
[-C--:B------:R-:W-:Y:S02]  /*ed10*/  SHF.L.U32 R5, R5, R18.reuse, RZ ;  /* 0x0000001205057219 */ /* 0x080fe400000006ff */
[-C--:B------:R-:W-:Y:S01]  /*ed20*/  SHF.R.U32.HI R3, RZ, R18.reuse, R3 ;  /* 0x00000012ff037219 */ /* 0x080fe20000011603 */
[----:B------:R-:W-:Y:S01]  /*ed30*/  IMAD.MOV.U32 R2, RZ, RZ, R11 ;  /* 0x000000ffff027224 */ /* 0x000fe200078e000b */
[----:B------:R-:W-:Y:S01]  /*ed40*/  SHF.L.U32 R40, R7, R18, RZ ;  /* 0x0000001207287219 */ /* 0x000fe200000006ff */
[----:B------:R-:W0:Y:S01]  /*ed50*/  LDC R22, c[0x0][0x638] ;  /* 0x00018e00ff167b82 */ /* 0x000e220000000800 */
[----:B------:R-:W-:-:S07]  /*ed60*/  LOP3.LUT R17, RZ, R5, RZ, 0x33, !PT ;  /* 0x00000005ff117212 */ /* 0x000fce00078e33ff */
[----:B------:R-:W0:Y:S01]  /*ed70*/  LDC R23, c[0x0][0x610] ;  /* 0x00018400ff177b82 */ /* 0x000e220000000800 */
[----:B-1----:R-:W-:Y:S05]  /*ed80*/  @!P0 BRA `(.L_x_299) ;  /* 0x0000000000288947 */ /* 0x002fea0003800000 */
        /* <DEDUP_REMOVED lines=10> */
.L_x_299:
[----:B--2---:R-:W-:Y:S01]  /*ee30*/  SHF.R.U64 R0, R2, R19, R3 ;  /* 0x0000001302007219 */ /* 0x004fe20000001203 */
[----:B0-----:R-:W-:Y:S01]  /*ee40*/  VIADD R3, R14, 0xffffffff ;  /* 0xffffffff0e037836 */ /* 0x001fe20000000000 */
[----:B------:R-:W-:Y:S01]  /*ee50*/  LOP3.LUT R5, R8, R17, RZ, 0xc0, !PT ;  /* 0x0000001108057212 */ /* 0x000fe200078ec0ff */
[----:B------:R-:W-:Y:S01]  /*ee60*/  IMAD.MOV R12, RZ, RZ, -R12 ;  /* 0x000000ffff0c7224 */ /* 0x000fe200078e0a0c */
[----:B------:R-:W-:Y:S01]  /*ee70*/  R2UR UR22, R24 ;  /* 0x00000000181672ca */ /* 0x000fe200000e0000 */
[----:B------:R-:W-:Y:S01]  /*ee80*/  IMAD.MOV R2, RZ, RZ, -R0 ;  /* 0x000000ffff027224 */ /* 0x000fe200078e0a00 */
[----:B------:R-:W-:Y:S01]  /*ee90*/  LOP3.LUT R3, R10, R3, RZ, 0xc0, !PT ;  /* 0x000000030a037212 */ /* 0x000fe200078ec0ff */
[----:B------:R-:W-:Y:S02]  /*eea0*/  IMAD R40, R40, R0, R5 ;  /* 0x0000000028287224 */ /* 0x000fe400078e0205 */
[----:B------:R-:W-:Y:S02]  /*eeb0*/  @P4 IMAD R15, R13, R12, R16 ;  /* 0x0000000c0d0f4224 */ /* 0x000fe400078e0210 */
[----:B------:R-:W-:-:S02]  /*eec0*/  IMAD R0, R2, R22, R11 ;  /* 0x0000001602007224 */ /* 0x000fc400078e020b */
[----:B------:R-:W-:Y:S02]  /*eed0*/  IMAD R40, R40, R23, R15 ;  /* 0x0000001728287224 */ /* 0x000fe400078e020f */
[----:B------:R-:W-:Y:S02]  /*eee0*/  IMAD R3, R0, R14, R3 ;  /* 0x0000000e00037224 */ /* 0x000fe400078e0203 */
[----:B------:R-:W-:-:S03]  /*eef0*/  IMAD.MOV.U32 R0, RZ, RZ, 0x1 ;  /* 0x00000001ff007424 */ /* 0x000fc600078e00ff */
[----:B------:R-:W-:Y:S02]  /*ef00*/  SEL R2, R3, R40, !P4 ;  /* 0x0000002803027207 */ /* 0x000fe40006000000 */
[----:B------:R-:W-:-:S03]  /*ef10*/  SEL R40, R40, R3, !P4 ;  /* 0x0000000328287207 */ /* 0x000fc60006000000 */
[----:B------:R2:W-:Y:S04]  /*ef20*/  STL [R1+0x88], R2 ;  /* 0x0000880201007387 */ /* 0x0005e80000100800 */
.L_x_297:
[----:B------:R0:W-:Y:S01]  /*ef30*/  STL [R1+0x8c], R40 ;  /* 0x00008c2801007387 */ /* 0x0001e20000100800 */
[----:B------:R-:W-:-:S13]  /*ef40*/  LOP3.LUT P0, RZ, R0, 0xff, RZ, 0xc0, !PT ;  /* 0x000000ff00ff7812 */ /* 0x000fda000780c0ff */
[----:B0-----:R-:W-:Y:S05]  /*ef50*/  @P0 BRA `(.L_x_300) ;  /* 0xffffff2400600947 */ /* 0x001fea000383ffff */
[----:B------:R-:W-:Y:S05]  /*ef60*/  EXIT ;  /* 0x000000000000794d */ /* 0x000fea0003800000 */
.L_x_8:
[----:B------:R-:W2:Y:S01]  /*ef70*/  LDL R18, [R1+0x84] ;  /* 0x0000840001127983 */ /* 0x000ea20000100800 */
[----:B------:R-:W-:-:S03]  /*ef80*/  ULDC.64 UR4, c[0x0][0x650] ;  /* 0x0001940000047ab9 */ /* 0x000fc60000000a00 */
[----:B------:R-:W3:Y:S01]  /*ef90*/  LDL R22, [R1+0x80] ;  /* 0x0000800001167983 */ /* 0x000ee20000100800 */
[----:B------:R-:W-:Y:S01]  /*efa0*/  PRMT R4, RZ, 0x7610, R4 ;  /* 0x00007610ff047816 */ /* 0x000fe20000000004 */
[----:B------:R-:W-:Y:S02]  /*efb0*/  IMAD.MOV.U32 R5, RZ, RZ, -0x1 ;  /* 0xffffffffff057424 */ /* 0x000fe400078e00ff */
[----:B------:R-:W-:Y:S02]  /*efc0*/  IMAD.MOV.U32 R14, RZ, RZ, -0x1 ;  /* 0xffffffffff0e7424 */ /* 0x000fe400078e00ff */
[----:B------:R-:W-:Y:S01]  /*efd0*/  IMAD.MOV.U32 R6, RZ, RZ, -0x1 ;  /* 0xffffffffff067424 */ /* 0x000fe200078e00ff */
[----:B--2---:R-:W-:-:S04]  /*efe0*/  ISETP.GE.U32.AND P0, PT, R18, UR4, PT ;  /* 0x0000000412007c0c */ /* 0x004fc8000bf06070 */
[----:B---3--:R-:W-:-:S13]  /*eff0*/  ISETP.GE.U32.AND.EX P0, PT, R22, UR5, PT, P0 ;  /* 0x0000000516007c0c */ /* 0x008fda000bf06100 */
[----:B------:R-:W-:Y:S05]  /*f000*/  @P0 BRA `(.L_x_301) ;  /* 0x00000004002c0947 */ /* 0x000fea0003800000 */
        /* <DEDUP_REMOVED lines=18> */
.L_x_302:
[----:B------:R-:W1:Y:S01]  /*f130*/  LDC.64 R20, c[0x0][0x640] ;  /* 0x00019000ff147b82 */ /* 0x000e620000000a00 */
[-CC-:B------:R-:W-:Y:S01]  /*f140*/  SHF.R.U64 R15, R8, R10.reuse, R9.reuse ;  /* 0x0000000a080f7219 */ /* 0x180fe20000001209 */
[----:B------:R-:W-:Y:S01]  /*f150*/  IMAD.MOV.U32 R24, RZ, RZ, 0x1 ;  /* 0x00000001ff187424 */ /* 0x000fe200078e00ff */
[----:B------:R-:W-:Y:S02]  /*f160*/  SHF.R.U32.HI R4, RZ, R10, R9 ;  /* 0x0000000aff047219 */ /* 0x000fe40000011609 */
[----:B------:R-:W-:-:S03]  /*f170*/  IADD3 R7, P0, RZ, -R15, RZ ;  /* 0x8000000fff077210 */ /* 0x000fc60007f1e0ff */
[----:B------:R-:W2:Y:S02]  /*f180*/  LDC R8, c[0x0][0x618] ;  /* 0x00018600ff087b82 */ /* 0x000ea40000000800 */
[----:B------:R-:W-:Y:S02]  /*f190*/  IMAD.X R5, RZ, RZ, ~R4, P0 ;  /* 0x000000ffff057224 */ /* 0x000fe400000e0e04 */
[----:B------:R-:W-:Y:S02]  /*f1a0*/  IMAD.MOV.U32 R4, RZ, RZ, R18 ;  /* 0x000000ffff047224 */ /* 0x000fe400078e0012 */
[-C--:B------:R-:W-:Y:S02]  /*f1b0*/  IMAD R6, R5, R16.reuse, RZ ;  /* 0x0000001005067224 */ /* 0x080fe400078e02ff */
[----:B------:R-:W3:Y:S01]  /*f1c0*/  LDC R14, c[0x0][0x608] ;  /* 0x00018200ff0e7b82 */ /* 0x000ee20000000800 */
[----:B------:R-:W-:Y:S02]  /*f1d0*/  IMAD.MOV.U32 R5, RZ, RZ, R22 ;  /* 0x000000ffff057224 */ /* 0x000fe400078e0016 */
[----:B------:R-:W-:-:S05]  /*f1e0*/  IMAD.WIDE.U32 R4, R7, R16, R4 ;  /* 0x0000001007047225 */ /* 0x000fca00078e0004 */
[----:B0-----:R-:W0:Y:S01]  /*f1f0*/  LDC R19, c[0x0][0x658] ;  /* 0x00019600ff137b82 */ /* 0x001e220000000800 */
[----:B------:R-:W-:Y:S01]  /*f200*/  IMAD R7, R7, R17, R6 ;  /* 0x0000001107077224 */ /* 0x000fe200078e0206 */
[----:B-1----:R-:W-:Y:S01]  /*f210*/  ISETP.NE.U32.AND P0, PT, R20, RZ, PT ;  /* 0x000000ff1400720c */ /* 0x002fe20003f05070 */
[----:B------:R-:W-:Y:S02]  /*f220*/  IMAD.MOV.U32 R6, RZ, RZ, -0x1 ;  /* 0xffffffffff067424 */ /* 0x000fe400078e00ff */
[----:B------:R-:W-:Y:S01]  /*f230*/  IMAD.IADD R5, R5, 0x1, R7 ;  /* 0x0000000105057824 */ /* 0x000fe200078e0207 */
[----:B------:R-:W-:Y:S02]  /*f240*/  ISETP.NE.AND.EX P0, PT, R21, RZ, PT, P0 ;  /* 0x000000ff1500720c */ /* 0x000fe40003f05300 */
[----:B------:R-:W1:Y:S02]  /*f250*/  LDC R16, c[0x0][0x600] ;  /* 0x00018000ff107b82 */ /* 0x000e640000000800 */
[----:B--2---:R-:W-:-:S02]  /*f260*/  SHF.R.U64 R10, R4, R8, R5 ;  /* 0x00000008040a7219 */ /* 0x004fc40000001205 */
[----:B------:R-:W-:-:S04]  /*f270*/  SHF.R.U32.HI R5, RZ, R8, R5 ;  /* 0x00000008ff057219 */ /* 0x000fc80000011605 */
[----:B------:R-:W2:Y:S01]  /*f280*/  LDC R18, c[0x0][0x648] ;  /* 0x00019200ff127b82 */ /* 0x000ea20000000800 */
[-CC-:B---3--:R-:W-:Y:S02]  /*f290*/  SHF.R.U64 R17, R10, R14.reuse, R5.reuse ;  /* 0x0000000e0a117219 */ /* 0x188fe40000001205 */
[----:B------:R-:W-:-:S05]  /*f2a0*/  SHF.R.U32.HI R4, RZ, R14, R5 ;  /* 0x0000000eff047219 */ /* 0x000fca0000011605 */
[----:B------:R-:W3:Y:S01]  /*f2b0*/  LDC R22, c[0x0][0x638] ;  /* 0x00018e00ff167b82 */ /* 0x000ee20000000800 */
[-CC-:B0-----:R-:W-:Y:S02]  /*f2c0*/  SHF.R.U64 R14, R17, R19.reuse, R4.reuse ;  /* 0x00000013110e7219 */ /* 0x181fe40000001204 */
[-C--:B------:R-:W-:Y:S02]  /*f2d0*/  SHF.L.U32 R6, R6, R19.reuse, RZ ;  /* 0x0000001306067219 */ /* 0x080fe400000006ff */
[----:B------:R-:W-:Y:S01]  /*f2e0*/  SHF.R.U32.HI R5, RZ, R19, R4 ;  /* 0x00000013ff057219 */ /* 0x000fe20000011604 */
[----:B------:R-:W-:Y:S01]  /*f2f0*/  IMAD.MOV.U32 R4, RZ, RZ, R14 ;  /* 0x000000ffff047224 */ /* 0x000fe200078e000e */
[----:B------:R-:W-:Y:S01]  /*f300*/  LOP3.LUT R26, RZ, R6, RZ, 0x33, !PT ;  /* 0x00000006ff1a7212 */ /* 0x000fe200078e33ff */
[----:B------:R-:W0:Y:S01]  /*f310*/  LDC R23, c[0x0][0x610] ;  /* 0x00018400ff177b82 */ /* 0x000e220000000800 */
[----:B------:R-:W-:Y:S05]  /*f320*/  @!P0 BRA `(.L_x_303) ;  /* 0x0000000000288947 */ /* 0x000fea0003800000 */
        /* <DEDUP_REMOVED lines=10> */
.L_x_303:
[----:B--2---:R-:W-:Y:S01]  /*f3d0*/  SHF.R.U64 R4, R4, R18, R5 ;  /* 0x0000001204047219 */ /* 0x004fe20000001205 */
[----:B-1----:R-:W-:Y:S01]  /*f3e0*/  VIADD R7, R16, 0xffffffff ;  /* 0xffffffff10077836 */ /* 0x002fe20000000000 */
[----:B------:R-:W-:Y:S01]  /*f3f0*/  SHF.L.U32 R24, R24, R19, RZ ;  /* 0x0000001318187219 */ /* 0x000fe200000006ff */
[----:B------:R-:W-:Y:S01]  /*f400*/  @P4 IMAD R0, R11, R12, R2 ;  /* 0x0000000c0b004224 */ /* 0x000fe200078e0202 */
[----:B------:R-:W-:Y:S01]  /*f410*/  LOP3.LUT R3, R17, R26, RZ, 0xc0, !PT ;  /* 0x0000001a11037212 */ /* 0x000fe200078ec0ff */
[----:B------:R-:W-:Y:S01]  /*f420*/  IMAD.MOV R5, RZ, RZ, -R4 ;  /* 0x000000ffff057224 */ /* 0x000fe200078e0a04 */
[----:B------:R-:W-:Y:S01]  /*f430*/  LOP3.LUT R7, R10, R7, RZ, 0xc0, !PT ;  /* 0x000000070a077212 */ /* 0x000fe200078ec0ff */
[----:B------:R-:W-:Y:S02]  /*f440*/  IMAD.MOV.U32 R6, RZ, RZ, R15 ;  /* 0x000000ffff067224 */ /* 0x000fe400078e000f */
[----:B------:R-:W-:Y:S02]  /*f450*/  IMAD R3, R24, R4, R3 ;  /* 0x0000000418037224 */ /* 0x000fe400078e0203 */
[----:B---3--:R-:W-:-:S02]  /*f460*/  IMAD R2, R5, R22, R14 ;  /* 0x0000001605027224 */ /* 0x008fc400078e020e */
[----:B0-----:R-:W-:Y:S02]  /*f470*/  IMAD R0, R3, R23, R0 ;  /* 0x0000001703007224 */ /* 0x001fe400078e0200 */
[----:B------:R-:W-:Y:S02]  /*f480*/  IMAD R5, R2, R16, R7 ;  /* 0x0000001002057224 */ /* 0x000fe400078e0207 */
[----:B------:R-:W-:-:S03]  /*f490*/  IMAD.MOV.U32 R4, RZ, RZ, 0x1 ;  /* 0x00000001ff047424 */ /* 0x000fc600078e00ff */
[----:B------:R-:W-:Y:S02]  /*f4a0*/  SEL R14, R5, R0, !P4 ;  /* 0x00000000050e7207 */ /* 0x000fe40006000000 */
[----:B------:R-:W-:-:S07]  /*f4b0*/  SEL R5, R0, R5, !P4 ;  /* 0x0000000500057207 */ /* 0x000fce0006000000 */
.L_x_301:
[----:B------:R-:W-:-:S08]  /*f4c0*/  NOP ;  /* 0x0000000000007918 */ /* 0x000fd00000000000 */
[----:B0-----:R-:W0:-:S00]  /*f4d0*/  USETMAXREG.DEALLOC.CTAPOOL 0x28 ;  /* 0x00000028000079c8 */ /* 0x001e0000080e0500 */
[----:B------:R-:W-:-:S13]  /*f4e0*/  ISETP.NE.AND P0, PT, RZ, UR8, PT ;  /* 0x00000008ff007c0c */ /* 0x000fda000bf05270 */
[----:B------:R-:W-:Y:S05]  /*f4f0*/  @P0 EXIT ;  /* 0x000000000000094d */ /* 0x000fea0003800000 */
[----:B0-----:R-:W-:Y:S01]  /*f500*/  LOP3.LUT P0, RZ, R4, 0xff, RZ, 0xc0, !PT ;  /* 0x000000ff04ff7812 */ /* 0x001fe2000780c0ff */
[----:B------:R-:W-:Y:S02]  /*f510*/  IMAD.MOV.U32 R0, RZ, RZ, 0x1 ;  /* 0x00000001ff007424 */ /* 0x000fe400078e00ff */
[----:B------:R-:W-:-:S10]  /*f520*/  IMAD.MOV.U32 R10, RZ, RZ, RZ ;  /* 0x000000ffff0a7224 */ /* 0x000fd400078e00ff */
[----:B------:R-:W-:Y:S05]  /*f530*/  @!P0 BRA `(.L_x_304) ;  /* 0x0000000c00608947 */ /* 0x000fea0003800000 */
[----:B------:R-:W0:Y:S01]  /*f540*/  S2R R8, SR_CgaCtaId ;  /* 0x0000000000087919 */ /* 0x000e220000008800 */
[----:B------:R-:W-:Y:S01]  /*f550*/  ULDC UR4, c[0x0][0x28c] ;  /* 0x0000a30000047ab9 */ /* 0x000fe20000000800 */
[----:B------:R-:W-:Y:S01]  /*f560*/  ULDC UR6, c[0x0][0x658] ;  /* 0x0001960000067ab9 */ /* 0x000fe20000000800 */
[----:B------:R-:W-:Y:S01]  /*f570*/  UIADD3 UR10, UR4, 0x1f, URZ ;  /* 0x0000001f040a7890 */ /* 0x000fe2000fffe03f */
[----:B------:R-:W-:Y:S01]  /*f580*/  BSSY B0, `(.L_x_304) ;  /* 0x00000d3000007945 */ /* 0x000fe20003800000 */
[----:B------:R-:W-:Y:S01]  /*f590*/  UMOV UR7, 0xffffffff ;  /* 0xffffffff00077882 */ /* 0x000fe20000000000 */
[----:B------:R-:W-:Y:S01]  /*f5a0*/  ULDC UR5, c[0x0][0x600] ;  /* 0x0001800000057ab9 */ /* 0x000fe20000000800 */
[----:B------:R-:W-:Y:S01]  /*f5b0*/  UMOV UR9, 0x1 ;  /* 0x0000000100097882 */ /* 0x000fe20000000000 */
[----:B------:R-:W-:Y:S01]  /*f5c0*/  USHF.L.U32 UR7, UR7, UR6, URZ ;  /* 0x0000000607077299 */ /* 0x000fe2000800063f */
[----:B------:R-:W-:Y:S01]  /*f5d0*/  IMAD.MOV.U32 R12, RZ, RZ, 0x1 ;  /* 0x00000001ff0c7424 */ /* 0x000fe200078e00ff */
[----:B------:R-:W-:Y:S01]  /*f5e0*/  UIADD3 UR4, UR5, -0x1, URZ ;  /* 0xffffffff05047890 */ /* 0x000fe2000fffe03f */
[----:B------:R-:W-:Y:S01]  /*f5f0*/  IMAD.MOV.U32 R0, RZ, RZ, 0x1 ;  /* 0x00000001ff007424 */ /* 0x000fe200078e00ff */
[----:B------:R-:W-:Y:S01]  /*f600*/  USHF.R.S32.HI UR11, URZ, 0x1f, UR10 ;  /* 0x0000001f3f0b7899 */ /* 0x000fe2000801140a */
[----:B------:R-:W-:Y:S01]  /*f610*/  IMAD.MOV.U32 R10, RZ, RZ, RZ ;  /* 0x000000ffff0a7224 */ /* 0x000fe200078e00ff */
[----:B------:R-:W-:Y:S01]  /*f620*/  ULDC UR8, c[0x0][0xc] ;  /* 0x0000030000087ab9 */ /* 0x000fe20000000800 */
[----:B------:R-:W-:-:S02]  /*f630*/  USHF.L.U32 UR5, UR9, UR6, URZ ;  /* 0x0000000609057299 */ /* 0x000fc4000800063f */
[----:B------:R-:W-:Y:S01]  /*f640*/  ULEA.HI UR11, UR11, UR10, URZ, 0x5 ;  /* 0x0000000a0b0b7291 */ /* 0x000fe2000f8f283f */
[----:B------:R-:W-:Y:S01]  /*f650*/  ULDC UR9, c[0x0][0x10] ;  /* 0x0000040000097ab9 */ /* 0x000fe20000000800 */
[----:B------:R-:W-:Y:S02]  /*f660*/  ULOP3.LUT UR6, URZ, UR7, URZ, 0x33, !UPT ;  /* 0x000000073f067292 */ /* 0x000fe4000f8e333f */
[----:B------:R-:W-:Y:S01]  /*f670*/  UIMAD.WIDE.U32 UR8, UR8, UR9, URZ ;  /* 0x00000009080872a5 */ /* 0x000fe2000f8e003f */
[----:B------:R-:W-:Y:S01]  /*f680*/  ULDC UR7, c[0x0][0x14] ;  /* 0x0000050000077ab9 */ /* 0x000fe20000000800 */
[----:B------:R-:W-:Y:S02]  /*f690*/  USHF.R.S32.HI UR20, URZ, 0x5, UR11 ;  /* 0x000000053f147899 */ /* 0x000fe4000801140b */
[----:B------:R-:W-:Y:S02]  /*f6a0*/  UIMAD.WIDE.U32 UR22, UR8, UR7, URZ ;  /* 0x00000007081672a5 */ /* 0x000fe4000f8e003f */
[----:B------:R-:W-:-:S02]  /*f6b0*/  UIMAD UR18, UR9, UR7, URZ ;  /* 0x00000007091272a4 */ /* 0x000fc4000f8e023f */
[----:B------:R-:W-:Y:S01]  /*f6c0*/  ULOP3.LUT UR26, UR13, 0x2, URZ, 0xfc, !UPT ;  /* 0x000000020d1a7892 */ /* 0x000fe2000f8efc3f */
[C---:B0-----:R-:W-:Y:S01]  /*f6d0*/  IMAD.SHL.U32 R9, R8.reuse, 0x10, RZ ;  /* 0x0000001008097824 */ /* 0x041fe200078e00ff */
[----:B------:R-:W-:Y:S01]  /*f6e0*/  UIADD3 UR18, UR23, UR18, URZ ;  /* 0x0000001217127290 */ /* 0x000fe2000fffe03f */
[----:B------:R-:W-:Y:S01]  /*f6f0*/  IMAD.SHL.U32 R8, R8, 0x200, RZ ;  /* 0x0000020008087824 */ /* 0x000fe200078e00ff */
[----:B------:R-:W-:Y:S02]  /*f700*/  UIADD3 UR27, UR20, 0x1, URZ ;  /* 0x00000001141b7890 */ /* 0x000fe4000fffe03f */
[----:B------:R-:W-:Y:S01]  /*f710*/  LOP3.LUT R9, R9, 0x70, RZ, 0xc0, !PT ;  /* 0x0000007009097812 */ /* 0x000fe200078ec0ff */
[----:B------:R-:W-:Y:S01]  /*f720*/  ULDC.64 UR24, c[0x0][0x198] ;  /* 0x0000660000187ab9 */ /* 0x000fe20000000a00 */
[----:B------:R-:W-:-:S08]  /*f730*/  LOP3.LUT R8, R8, 0xe00, RZ, 0xc0, !PT ;  /* 0x00000e0008087812 */ /* 0x000fd000078ec0ff */
.L_x_315:
[----:B------:R-:W-:-:S03]  /*f740*/  UMOV UR7, 0xffffffff ;  /* 0xffffffff00077882 */ /* 0x000fc60000000000 */
[----:B------:R-:W-:Y:S05]  /*f750*/  BRA.DIV UR7, `(.L_x_305) ;  /* 0x0000001607cc7947 */ /* 0x000fea000b800000 */
[----:B------:R-:W-:-:S13]  /*f760*/  ELECT P0, URZ, PT ;  /* 0x00000000003f782f */ /* 0x000fda0003800000 */
.L_x_340:
[----:B------:R-:W0:Y:S01]  /*f770*/  LDC R2, c[0x0][0x28c] ;  /* 0x0000a300ff027b82 */ /* 0x000e220000000800 */
[----:B------:R-:W-:Y:S01]  /*f780*/  BSSY B1, `(.L_x_306) ;  /* 0x000003a000017945 */ /* 0x000fe20003800000 */
[----:B0-----:R-:W-:-:S13]  /*f790*/  ISETP.LT.OR P0, PT, R2, 0x1, !P0 ;  /* 0x000000010200780c */ /* 0x001fda0004701670 */
[----:B------:R-:W-:Y:S05]  /*f7a0*/  @P0 BRA `(.L_x_307) ;  /* 0x0000000000dc0947 */ /* 0x000fea0003800000 */
[----:B------:R-:W-:Y:S02]  /*f7b0*/  IMAD.SHL.U32 R7, R5, 0x100, RZ ;  /* 0x0000010005077824 */ /* 0x000fe400078e00ff */
[----:B------:R-:W-:Y:S02]  /*f7c0*/  IMAD R14, R14, 0x80, R9 ;  /* 0x000000800e0e7824 */ /* 0x000fe400078e0209 */
[----:B------:R-:W-:Y:S02]  /*f7d0*/  IMAD.MOV.U32 R13, RZ, RZ, RZ ;  /* 0x000000ffff0d7224 */ /* 0x000fe400078e00ff */
[----:B------:R-:W-:Y:S02]  /*f7e0*/  IMAD.U32 R15, RZ, RZ, UR27 ;  /* 0x0000001bff0f7e24 */ /* 0x000fe4000f8e00ff */
[----:B------:R-:W-:Y:S02]  /*f7f0*/  IMAD.MOV.U32 R2, RZ, RZ, R0 ;  /* 0x000000ffff027224 */ /* 0x000fe400078e0000 */
[----:B------:R-:W-:-:S07]  /*f800*/  IMAD.MOV.U32 R3, RZ, RZ, R10 ;  /* 0x000000ffff037224 */ /* 0x000fce00078e000a */
.L_x_310:
[----:B------:R-:W0:Y:S01]  /*f810*/  S2R R5, SR_CgaCtaId ;  /* 0x0000000000057919 */ /* 0x000e220000008800 */
[----:B------:R-:W-:Y:S01]  /*f820*/  MOV R4, 0x400 ;  /* 0x0000040000047802 */ /* 0x000fe20000000f00 */
[----:B------:R-:W1:Y:S03]  /*f830*/  S2R R17, SR_TID.X ;  /* 0x0000000000117919 */ /* 0x000e660000002100 */
[----:B0-----:R-:W-:Y:S02]  /*f840*/  LEA R16, R5, R4, 0x18 ;  /* 0x0000000405107211 */ /* 0x001fe400078ec0ff */
[----:B------:R-:W-:Y:S02]  /*f850*/  SHF.L.U32 R4, R2, 0x1f, RZ ;  /* 0x0000001f02047819 */ /* 0x000fe400000006ff */
[----:B-1----:R-:W-:Y:S01]  /*f860*/  LOP3.LUT P1, RZ, R17, 0x7f, RZ, 0xc0, !PT ;  /* 0x0000007f11ff7812 */ /* 0x002fe2000782c0ff */
[----:B------:R-:W-:-:S04]  /*f870*/  IMAD R11, R3, 0x8, R16 ;  /* 0x00000008030b7824 */ /* 0x000fc800078e0210 */
[----:B------:R-:W0:Y:S08]  /*f880*/  SYNCS.PHASECHK.TRANS64.TRYWAIT P0, [R11+URZ+0x90], R4 ;  /* 0x000090040b0075a7 */ /* 0x000e30000800017f */
[----:B------:R-:W1:Y:S01]  /*f890*/  @!P1 LDC R5, c[0x0][0x500] ;  /* 0x00014000ff059b82 */ /* 0x000e620000000800 */
[----:B0-----:R-:W-:Y:S05]  /*f8a0*/  @!P0 BRA `(.L_x_308) ;  /* 0x0000001400988947 */ /* 0x001fea0003800000 */
.L_x_341:
[----:B------:R-:W-:Y:S01]  /*f8b0*/  UPRMT UR7, UR26, 0x9910, URZ ;  /* 0x000099101a077896 */ /* 0x000fe2000800003f */
[----:B-1----:R1:W-:Y:S03]  /*f8c0*/  @!P1 SYNCS.ARRIVE.TRANS64 RZ, [R11+URZ], R5 ;  /* 0x000000050bff99a7 */ /* 0x0023e6000800003f */
[----:B------:R-:W-:-:S06]  /*f8d0*/  UISETP.NE.AND UP0, UPT, UR7, 0x2, UPT ;  /* 0x000000020700788c */ /* 0x000fcc000bf05270 */
[----:B------:R-:W-:-:S13]  /*f8e0*/  PLOP3.LUT P0, PT, PT, PT, UP0, 0x80, 0x0 ;  /* 0x000000000000781c */ /* 0x000fda0003f0f008 */
[----:B-1----:R-:W-:Y:S05]  /*f8f0*/  @P0 BRA `(.L_x_309) ;  /* 0x0000000000040947 */ /* 0x002fea0003800000 */
[----:B------:R-:W-:Y:S01]  /*f900*/  BPT.TRAP 0x1 ;  /* 0x000000040000795c */ /* 0x000fe20000300000 */
.L_x_309:
[C---:B0-----:R-:W-:Y:S01]  /*f910*/  IMAD R4, R3.reuse, 0x2000, R16 ;  /* 0x0000200003047824 */ /* 0x041fe200078e0210 */
[----:B------:R-:W-:Y:S01]  /*f920*/  R2UR UR19, R16 ;  /* 0x00000000101372ca */ /* 0x000fe200000e0000 */
[----:B------:R-:W-:Y:S01]  /*f930*/  IMAD R5, R3, 0x1000, R8 ;  /* 0x0000100003057824 */ /* 0x000fe200078e0208 */
[----:B------:R-:W-:Y:S01]  /*f940*/  R2UR UR9, R11 ;  /* 0x000000000b0972ca */ /* 0x000fe200000e0000 */
[----:B------:R-:W-:Y:S01]  /*f950*/  VIADD R15, R15, 0xffffffff ;  /* 0xffffffff0f0f7836 */ /* 0x000fe20000000000 */
[----:B------:R-:W-:Y:S01]  /*f960*/  R2UR UR7, R4 ;  /* 0x00000000040772ca */ /* 0x000fe200000e0000 */
[----:B------:R-:W-:Y:S01]  /*f970*/  UIADD3 UR14, UP0, UR24, 0xf0, URZ ;  /* 0x000000f0180e7890 */ /* 0x000fe2000ff1e03f */
[----:B------:R-:W-:Y:S01]  /*f980*/  R2UR UR8, R5 ;  /* 0x00000000050872ca */ /* 0x000fe200000e0000 */
[----:B------:R-:W-:Y:S01]  /*f990*/  UIADD3 UR28, UP1, UR24, 0x1f0, URZ ;  /* 0x000001f0181c7890 */ /* 0x000fe2000ff3e03f */
[----:B------:R-:W-:Y:S01]  /*f9a0*/  R2UR UR11, R7 ;  /* 0x00000000070b72ca */ /* 0x000fe200000e0000 */
[----:B------:R-:W-:Y:S01]  /*f9b0*/  UIADD3.X UR15, URZ, UR25, URZ, UP0, !UPT ;  /* 0x000000193f0f7290 */ /* 0x000fe200087fe43f */
[----:B------:R-:W-:Y:S01]  /*f9c0*/  R2UR UR10, R13 ;  /* 0x000000000d0a72ca */ /* 0x000fe200000e0000 */
[----:B------:R-:W-:Y:S01]  /*f9d0*/  VIADD R3, R3, 0x1 ;  /* 0x0000000103037836 */ /* 0x000fe20000000000 */
[----:B------:R-:W-:Y:S01]  /*f9e0*/  R2UR UR12, R6 ;  /* 0x00000000060c72ca */ /* 0x000fe200000e0000 */
[----:B------:R-:W-:Y:S01]  /*f9f0*/  UIADD3.X UR29, URZ, UR25, URZ, UP1, !UPT ;  /* 0x000000193f1d7290 */ /* 0x000fe20008ffe43f */
[----:B------:R-:W-:Y:S01]  /*fa00*/  R2UR UR21, R14 ;  /* 0x000000000e1572ca */ /* 0x000fe200000e0000 */
[----:B------:R-:W-:Y:S01]  /*fa10*/  UMOV UR16, 0x0 ;  /* 0x0000000000107882 */ /* 0x000fe20000000000 */
[----:B------:R-:W-:Y:S01]  /*fa20*/  ISETP.GT.AND P1, PT, R15, 0x1, PT ;  /* 0x000000010f00780c */ /* 0x000fe20003f24270 */
[----:B------:R-:W-:Y:S01]  /*fa30*/  UIADD3 UR7, UR7, 0x200, URZ ;  /* 0x0000020007077890 */ /* 0x000fe2000fffe03f */
[----:B------:R-:W-:Y:S01]  /*fa40*/  ISETP.NE.AND P0, PT, R3, 0x12, PT ;  /* 0x000000120300780c */ /* 0x000fe20003f05270 */
[----:B------:R-:W-:Y:S01]  /*fa50*/  UIADD3 UR19, UR19, 0x24200, UR8 ;  /* 0x0002420013137890 */ /* 0x000fe2000fffe008 */
[----:B------:R-:W-:Y:S01]  /*fa60*/  VIADD R13, R13, 0x20 ;  /* 0x000000200d0d7836 */ /* 0x000fe20000000000 */
[----:B------:R-:W-:Y:S01]  /*fa70*/  UMOV UR17, 0x10000000 ;  /* 0x1000000000117882 */ /* 0x000fe20000000000 */
[----:B------:R-:W-:Y:S01]  /*fa80*/  UMOV UR30, 0xff0000 ;  /* 0x00ff0000001e7882 */ /* 0x000fe20000000000 */
[----:B------:R-:W-:Y:S01]  /*fa90*/  SEL R5, RZ, 0x1, P0 ;  /* 0x00000001ff057807 */ /* 0x000fe20000000000 */
[----:B------:R-:W-:Y:S01]  /*faa0*/  UMOV UR8, UR7 ;  /* 0x0000000700087c82 */ /* 0x000fe20008000000 */
[----:B------:R-:W-:Y:S01]  /*fab0*/  SEL R3, R3, RZ, P0 ;  /* 0x000000ff03037207 */ /* 0x000fe20000000000 */
[----:B------:R0:W-:Y:S01]  /*fac0*/  UTMALDG.3D [UR8], [UR14], desc[UR16] ;  /* 0x000010080e0075b4 */ /* 0x0001e20008011000 */
[----:B------:R-:W-:Y:S01]  /*fad0*/  LOP3.LUT R2, R2, R5, RZ, 0x3c, !PT ;  /* 0x0000000502027212 */ /* 0x000fe200078e3cff */
[----:B0-----:R-:W-:Y:S01]  /*fae0*/  UMOV UR11, UR21 ;  /* 0x00000015000b7c82 */ /* 0x001fe20008000000 */
[----:B------:R-:W-:-:S02]  /*faf0*/  UMOV UR8, UR19 ;  /* 0x0000001300087c82 */ /* 0x000fc40008000000 */
[----:B------:R0:W-:Y:S02]  /*fb00*/  UTMALDG.3D.MULTICAST [UR8], [UR28], UR30, desc[UR16] ;  /* 0x000010081c0073b4 */ /* 0x0001e4000801181e */
[----:B0-----:R-:W-:Y:S05]  /*fb10*/  @P1 BRA `(.L_x_310) ;  /* 0xfffffffc003c1947 */ /* 0x001fea000383ffff */
.L_x_307:
[----:B------:R-:W-:Y:S05]  /*fb20*/  BSYNC B1 ;  /* 0x0000000000017941 */ /* 0x000fea0003800000 */
.L_x_306:
[----:B------:R-:W2:Y:S01]  /*fb30*/  LDL.LU R17, [R1+0x80] ;  /* 0x0000800001117983 */ /* 0x000ea20000300800 */
[----:B------:R-:W-:Y:S01]  /*fb40*/  LOP3.LUT P1, RZ, R12, 0xff, RZ, 0xc0, !PT ;  /* 0x000000ff0cff7812 */ /* 0x000fe2000782c0ff */
[----:B------:R-:W-:Y:S01]  /*fb50*/  VIADD R10, R10, UR20 ;  /* 0x000000140a0a7c36 */ /* 0x000fe20008000000 */
[----:B------:R-:W-:Y:S01]  /*fb60*/  ULDC.64 UR8, c[0x0][0x650] ;  /* 0x0001940000087ab9 */ /* 0x000fe20000000a00 */
[----:B------:R-:W3:Y:S01]  /*fb70*/  LDL.LU R16, [R1+0x84] ;  /* 0x0000840001107983 */ /* 0x000ee20000300800 */
[----:B------:R-:W-:Y:S01]  /*fb80*/  IMAD.U32 R5, RZ, RZ, UR20 ;  /* 0x00000014ff057e24 */ /* 0x000fe2000f8e00ff */
[----:B------:R-:W-:Y:S01]  /*fb90*/  UISETP.GE.U32.AND UP0, UPT, UR20, 0x12, UPT ;  /* 0x000000121400788c */ /* 0x000fe2000bf06070 */
[----:B------:R-:W-:Y:S01]  /*fba0*/  ISETP.GT.U32.AND P0, PT, R10, 0x11, PT ;  /* 0x000000110a00780c */ /* 0x000fe20003f04070 */
[----:B------:R-:W-:Y:S01]  /*fbb0*/  BSSY B1, `(.L_x_311) ;  /* 0x000006d000017945 */ /* 0x000fe20003800000 */
[----:B------:R-:W-:Y:S01]  /*fbc0*/  IMAD.MOV.U32 R14, RZ, RZ, -0x1 ;  /* 0xffffffffff0e7424 */ /* 0x000fe200078e00ff */
[----:B------:R-:W-:Y:S01]  /*fbd0*/  PRMT R12, RZ, 0x7610, R12 ;  /* 0x00007610ff0c7816 */ /* 0x000fe2000000000c */
[----:B------:R-:W-:Y:S01]  /*fbe0*/  IMAD.MOV.U32 R6, RZ, RZ, -0x1 ;  /* 0xffffffffff067424 */ /* 0x000fe200078e00ff */
[----:B------:R-:W-:-:S02]  /*fbf0*/  ISETP.LT.U32.AND P0, PT, R5, 0x12, P0 ;  /* 0x000000120500780c */ /* 0x000fc40000701070 */
[----:B------:R-:W0:Y:S01]  /*fc00*/  @P1 S2R R3, SR_CgaCtaId ;  /* 0x0000000000031919 */ /* 0x000e220000008800 */
[----:B------:R-:W-:Y:S02]  /*fc10*/  @P1 MOV R2, 0x400 ;  /* 0x0000040000021802 */ /* 0x000fe40000000f00 */
[----:B------:R-:W-:Y:S02]  /*fc20*/  PLOP3.LUT P2, PT, PT, PT, UP0, 0x80, 0x0 ;  /* 0x000000000000781c */ /* 0x000fe40003f4f008 */
[----:B0-----:R-:W-:Y:S01]  /*fc30*/  @P1 LEA R4, R3, R2, 0x18 ;  /* 0x0000000203041211 */ /* 0x001fe200078ec0ff */
[----:B------:R-:W-:-:S03]  /*fc40*/  IMAD.WIDE.U32 R2, R10, 0x38e38e39, RZ ;  /* 0x38e38e390a027825 */ /* 0x000fc600078e00ff */
[----:B------:R0:W-:Y:S02]  /*fc50*/  @P1 SYNCS.ARRIVE.TRANS64.A1T0 RZ, [R4+URZ+0x138], RZ ;  /* 0x000138ff04ff19a7 */ /* 0x0001e4000810003f */
[----:B------:R-:W-:Y:S02]  /*fc60*/  SHF.R.U32.HI R5, RZ, 0x2, R3 ;  /* 0x00000002ff057819 */ /* 0x000fe40000011603 */
[----:B------:R-:W-:Y:S02]  /*fc70*/  SEL R3, RZ, 0x1, !P0 ;  /* 0x00000001ff037807 */ /* 0x000fe40004000000 */
[----:B------:R-:W-:Y:S01]  /*fc80*/  PRMT R2, RZ, 0x7610, R2 ;  /* 0x00007610ff027816 */ /* 0x000fe20000000002 */
[----:B------:R-:W-:Y:S01]  /*fc90*/  IMAD R10, R5, -0x12, R10 ;  /* 0xffffffee050a7824 */ /* 0x000fe200078e020a */
[----:B------:R-:W-:-:S04]  /*fca0*/  LOP3.LUT R0, R0, R3, RZ, 0x3c, !PT ;  /* 0x0000000300007212 */ /* 0x000fc800078e3cff */
[----:B------:R-:W-:Y:S01]  /*fcb0*/  @P2 LOP3.LUT R0, R0, 0x1, R5, 0x78, !PT ;  /* 0x0000000100002812 */ /* 0x000fe200078e7805 */
[----:B------:R-:W-:Y:S01]  /*fcc0*/  IMAD.MOV.U32 R5, RZ, RZ, -0x1 ;  /* 0xffffffffff057424 */ /* 0x000fe200078e00ff */
[----:B---3--:R-:W-:-:S04]  /*fcd0*/  IADD3 R16, P1, R16, UR22, RZ ;  /* 0x0000001610107c10 */ /* 0x008fc8000ff3e0ff */
[----:B--2---:R-:W-:Y:S01]  /*fce0*/  IADD3.X R17, R17, UR18, RZ, P1, !PT ;  /* 0x0000001211117c10 */ /* 0x004fe20008ffe4ff */
[----:B------:R0:W-:Y:S01]  /*fcf0*/  STL [R1+0x84], R16 ;  /* 0x0000841001007387 */ /* 0x0001e20000100800 */
[----:B------:R-:W-:-:S03]  /*fd00*/  ISETP.GE.U32.AND P0, PT, R16, UR8, PT ;  /* 0x0000000810007c0c */ /* 0x000fc6000bf06070 */
[----:B------:R0:W-:Y:S01]  /*fd10*/  STL [R1+0x80], R17 ;  /* 0x0000801101007387 */ /* 0x0001e20000100800 */
[----:B------:R-:W-:-:S13]  /*fd20*/  ISETP.GE.U32.AND.EX P0, PT, R17, UR9, PT, P0 ;  /* 0x0000000911007c0c */ /* 0x000fda000bf06100 */
[----:B0-----:R-:W-:Y:S05]  /*fd30*/  @P0 BRA `(.L_x_312) ;  /* 0x0000000400500947 */ /* 0x001fea0003800000 */
[----:B------:R-:W-:Y:S01]  /*fd40*/  ULDC.64 UR8, c[0x0][0x628] ;  /* 0x00018a0000087ab9 */ /* 0x000fe20000000a00 */
[----:B------:R-:W0:Y:S01]  /*fd50*/  S2R R13, SR_CTAID.X ;  /* 0x00000000000d7919 */ /* 0x000e220000002500 */
[----:B------:R-:W-:Y:S01]  /*fd60*/  ISETP.NE.U32.AND P0, PT, RZ, UR8, PT ;  /* 0x00000008ff007c0c */ /* 0x000fe2000bf05070 */
[----:B------:R-:W-:Y:S01]  /*fd70*/  ULDC UR10, c[0x0][0x630] ;  /* 0x00018c00000a7ab9 */ /* 0x000fe20000000800 */
[----:B------:R-:W-:Y:S01]  /*fd80*/  IMAD.MOV.U32 R2, RZ, RZ, R16 ;  /* 0x000000ffff027224 */ /* 0x000fe200078e0010 */
[----:B------:R-:W1:Y:S01]  /*fd90*/  S2R R11, SR_CTAID.Y ;  /* 0x00000000000b7919 */ /* 0x000e620000002600 */
[----:B------:R-:W-:Y:S01]  /*fda0*/  ISETP.NE.AND.EX P0, PT, RZ, UR9, PT, P0 ;  /* 0x00000009ff007c0c */ /* 0x000fe2000bf05300 */
[----:B------:R-:W-:-:S12]  /*fdb0*/  IMAD.MOV.U32 R3, RZ, RZ, R17 ;  /* 0x000000ffff037224 */ /* 0x000fd800078e0011 */
[----:B------:R-:W-:Y:S05]  /*fdc0*/  @!P0 BRA `(.L_x_313) ;  /* 0x0000000000288947 */ /* 0x000fea0003800000 */
[----:B------:R-:W-:Y:S02]  /*fdd0*/  ULDC UR7, c[0x0][0x634] ;  /* 0x00018d0000077ab9 */ /* 0x000fe40000000800 */
[----:B------:R-:W-:-:S05]  /*fde0*/  IADD3 R7, P0, R16, UR7, RZ ;  /* 0x0000000710077c10 */ /* 0x000fca000ff1e0ff */
[----:B------:R-:W-:-:S04]  /*fdf0*/  IMAD.X R15, RZ, RZ, R17, P0 ;  /* 0x000000ffff0f7224 */ /* 0x000fc800000e0611 */
[----:B------:R-:W-:-:S04]  /*fe00*/  IMAD.WIDE.U32 R4, R15, UR8, RZ ;  /* 0x000000080f047c25 */ /* 0x000fc8000f8e00ff */
[----:B------:R-:W-:-:S04]  /*fe10*/  IMAD.WIDE.U32 R4, P0, R7, UR9, R4 ;  /* 0x0000000907047c25 */ /* 0x000fc8000f800004 */
[----:B------:R-:W-:-:S04]  /*fe20*/  IMAD.WIDE.U32 R6, R7, UR8, RZ ;  /* 0x0000000807067c25 */ /* 0x000fc8000f8e00ff */
[----:B------:R-:W-:Y:S01]  /*fe30*/  IMAD.X R3, RZ, RZ, RZ, P0 ;  /* 0x000000ffff037224 */ /* 0x000fe200000e06ff */
[----:B------:R-:W-:Y:S01]  /*fe40*/  IADD3 RZ, P0, R7, R4, RZ ;  /* 0x0000000407ff7210 */ /* 0x000fe20007f1e0ff */
[----:B------:R-:W-:-:S04]  /*fe50*/  IMAD.MOV.U32 R2, RZ, RZ, R5 ;  /* 0x000000ffff027224 */ /* 0x000fc800078e0005 */
[----:B------:R-:W-:-:S08]  /*fe60*/  IMAD.WIDE.U32.X R2, R15, UR9, R2, P0 ;  /* 0x000000090f027c25 */ /* 0x000fd000080e0402 */
.L_x_313:
[--C-:B------:R-:W-:Y:S01]  /*fe70*/  SHF.R.U64 R6, R2, UR10, R3.reuse ;  /* 0x0000000a02067c19 */ /* 0x100fe20008001203 */
[----:B------:R-:W-:Y:S01]  /*fe80*/  ULDC.64 UR8, c[0x0][0x620] ;  /* 0x0001880000087ab9 */ /* 0x000fe20000000a00 */
[----:B------:R-:W-:Y:S01]  /*fe90*/  SHF.R.U32.HI R2, RZ, UR10, R3 ;  /* 0x0000000aff027c19 */ /* 0x000fe20008011603 */
[----:B------:R-:W-:Y:S01]  /*fea0*/  IMAD.MOV.U32 R3, RZ, RZ, R17 ;  /* 0x000000ffff037224 */ /* 0x000fe200078e0011 */
[----:B------:R-:W-:Y:S01]  /*feb0*/  IADD3 R5, P0, RZ, -R6, RZ ;  /* 0x80000006ff057210 */ /* 0x000fe20007f1e0ff */
[----:B------:R-:W-:Y:S01]  /*fec0*/  ULDC UR7, c[0x0][0x150] ;  /* 0x0000540000077ab9 */ /* 0x000fe20000000800 */
[----:B0-----:R-:W-:Y:S01]  /*fed0*/  I2FP.F32.U32 R7, R13 ;  /* 0x0000000d00077245 */ /* 0x001fe20000201000 */
[----:B------:R-:W0:Y:S01]  /*fee0*/  LDC R18, c[0x0][0x144] ;  /* 0x00005100ff127b82 */ /* 0x000e220000000800 */
[----:B------:R-:W-:Y:S01]  /*fef0*/  ULDC.64 UR10, c[0x0][0x640] ;  /* 0x00019000000a7ab9 */ /* 0x000fe20000000a00 */
[----:B------:R-:W-:Y:S01]  /*ff00*/  IMAD.X R2, RZ, RZ, ~R2, P0 ;  /* 0x000000ffff027224 */ /* 0x000fe200000e0e02 */
[----:B------:R-:W-:-:S03]  /*ff10*/  ISETP.NE.U32.AND P0, PT, RZ, UR10, PT ;  /* 0x0000000aff007c0c */ /* 0x000fc6000bf05070 */
[----:B------:R-:W-:Y:S01]  /*ff20*/  IMAD R4, R2, UR8, RZ ;  /* 0x0000000802047c24 */ /* 0x000fe2000f8e02ff */
[----:B------:R-:W-:Y:S01]  /*ff30*/  ISETP.NE.AND.EX P0, PT, RZ, UR11, PT, P0 ;  /* 0x0000000bff007c0c */ /* 0x000fe2000bf05300 */
[----:B------:R-:W-:Y:S02]  /*ff40*/  IMAD.MOV.U32 R2, RZ, RZ, R16 ;  /* 0x000000ffff027224 */ /* 0x000fe400078e0010 */
[----:B------:R-:W2:Y:S02]  /*ff50*/  LDC R16, c[0x0][0x148] ;  /* 0x00005200ff107b82 */ /* 0x000ea40000000800 */
[----:B------:R-:W-:Y:S01]  /*ff60*/  IMAD.WIDE.U32 R2, R5, UR8, R2 ;  /* 0x0000000805027c25 */ /* 0x000fe2000f8e0002 */
[----:B------:R-:W-:-:S03]  /*ff70*/  ULDC UR8, c[0x0][0x154] ;  /* 0x0000550000087ab9 */ /* 0x000fc60000000800 */
[----:B------:R-:W-:Y:S02]  /*ff80*/  IMAD R5, R5, UR9, R4 ;  /* 0x0000000905057c24 */ /* 0x000fe4000f8e0204 */
[----:B------:R-:W-:Y:S01]  /*ff90*/  FMUL R4, R7, UR7 ;  /* 0x0000000707047c20 */ /* 0x000fe20008400000 */
[----:B------:R-:W-:Y:S01]  /*ffa0*/  ULDC UR7, c[0x0][0x618] ;  /* 0x0001860000077ab9 */ /* 0x000fe20000000800 */
[----:B------:R-:W-:Y:S01]  /*ffb0*/  ULDC UR9, c[0x0][0x608] ;  /* 0x0001820000097ab9 */ /* 0x000fe20000000800 */
[----:B------:R-:W-:-:S03]  /*ffc0*/  IMAD.IADD R3, R3, 0x1, R5 ;  /* 0x0000000103037824 */ /* 0x000fc600078e0205 */
[----:B------:R-:W3:Y:S02]  /*ffd0*/  F2I.U32.TRUNC.NTZ R4, R4 ;  /* 0x0000000400047305 */ /* 0x000ee4000020f000 */
[----:B------:R-:W-:Y:S02]  /*ffe0*/  SHF.R.U64 R7, R2, UR7, R3 ;  /* 0x0000000702077c19 */ /* 0x000fe40008001203 */
[----:B-1----:R-:W-:-:S05]  /*fff0*/  I2FP.F32.U32 R2, R11 ;  /* 0x0000000b00027245 */ /* 0x002fca0000201000 */
[----:B------:R-:W-:Y:S01]  /*10000*/  FMUL R5, R2, UR8 ;  /* 0x0000000802057c20 */ /* 0x000fe20008400000 */
[----:B------:R-:W-:Y:S01]  /*10010*/  SHF.R.U32.HI R2, RZ, UR7, R3 ;  /* 0x00000007ff027c19 */ /* 0x000fe20008011603 */
[----:B------:R-:W-:Y:S02]  /*10020*/  ULDC UR7, c[0x0][0x658] ;  /* 0x0001960000077ab9 */ /* 0x000fe40000000800 */
[----:B------:R1:W4:Y:S01]  /*10030*/  F2I.U32.TRUNC.NTZ R19, R5 ;  /* 0x0000000500137305 */ /* 0x000322000020f000 */
[----:B------:R-:W-:Y:S01]  /*10040*/  SHF.R.U64 R15, R7, UR9, R2 ;  /* 0x00000009070f7c19 */ /* 0x000fe20008001202 */
[----:B---3--:R-:W-:Y:S01]  /*10050*/  IMAD.MOV R4, RZ, RZ, -R4 ;  /* 0x000000ffff047224 */ /* 0x008fe200078e0a04 */
[----:B------:R-:W-:-:S03]  /*10060*/  SHF.R.U32.HI R2, RZ, UR9, R2 ;  /* 0x00000009ff027c19 */ /* 0x000fc60008011602 */
[----:B0-----:R-:W-:Y:S01]  /*10070*/  IMAD R13, R18, R4, R13 ;  /* 0x00000004120d7224 */ /* 0x001fe200078e020d */
[--C-:B------:R-:W-:Y:S02]  /*10080*/  SHF.R.U64 R14, R15, UR7, R2.reuse ;  /* 0x000000070f0e7c19 */ /* 0x100fe40008001202 */
[----:B------:R-:W-:-:S03]  /*10090*/  SHF.R.U32.HI R17, RZ, UR7, R2 ;  /* 0x00000007ff117c19 */ /* 0x000fc60008011602 */
[----:B------:R-:W-:Y:S02]  /*100a0*/  IMAD.MOV.U32 R2, RZ, RZ, R14 ;  /* 0x000000ffff027224 */ /* 0x000fe400078e000e */
[----:B------:R-:W-:Y:S01]  /*100b0*/  IMAD.MOV.U32 R3, RZ, RZ, R17 ;  /* 0x000000ffff037224 */ /* 0x000fe200078e0011 */
[----:B-1--4-:R-:W-:Y:S06]  /*100c0*/  @!P0 BRA `(.L_x_314) ;  /* 0x0000000000288947 */ /* 0x012fec0003800000 */
[----:B------:R-:W-:Y:S02]  /*100d0*/  ULDC UR7, c[0x0][0x64c] ;  /* 0x0001930000077ab9 */ /* 0x000fe40000000800 */
[----:B------:R-:W-:-:S05]  /*100e0*/  IADD3 R3, P0, R14, UR7, RZ ;  /* 0x000000070e037c10 */ /* 0x000fca000ff1e0ff */
[----:B------:R-:W-:-:S04]  /*100f0*/  IMAD.X R17, RZ, RZ, R17, P0 ;  /* 0x000000ffff117224 */ /* 0x000fc800000e0611 */
[----:B------:R-:W-:-:S04]  /*10100*/  IMAD.WIDE.U32 R4, R17, UR10, RZ ;  /* 0x0000000a11047c25 */ /* 0x000fc8000f8e00ff */
[----:B------:R-:W-:-:S04]  /*10110*/  IMAD.WIDE.U32 R4, P0, R3, UR11, R4 ;  /* 0x0000000b03047c25 */ /* 0x000fc8000f800004 */
[----:B------:R-:W-:-:S04]  /*10120*/  IMAD.WIDE.U32 R2, R3, UR10, RZ ;  /* 0x0000000a03027c25 */ /* 0x000fc8000f8e00ff */
[----:B------:R-:W-:Y:S01]  /*10130*/  IMAD.MOV.U32 R2, RZ, RZ, R5 ;  /* 0x000000ffff027224 */ /* 0x000fe200078e0005 */
[----:B------:R-:W-:Y:S01]  /*10140*/  IADD3 RZ, P1, R3, R4, RZ ;  /* 0x0000000403ff7210 */ /* 0x000fe20007f3e0ff */
[----:B------:R-:W-:-:S04]  /*10150*/  IMAD.X R3, RZ, RZ, RZ, P0 ;  /* 0x000000ffff037224 */ /* 0x000fc800000e06ff */
[----:B------:R-:W-:-:S08]  /*10160*/  IMAD.WIDE.U32.X R2, R17, UR11, R2, P1 ;  /* 0x0000000b11027c25 */ /* 0x000fd000088e0402 */
.L_x_314:
[----:B------:R-:W-:Y:S01]  /*10170*/  ULDC UR7, c[0x0][0x648] ;  /* 0x0001920000077ab9 */ /* 0x000fe20000000800 */
[----:B------:R-:W-:Y:S01]  /*10180*/  LOP3.LUT R15, R15, UR6, RZ, 0xc0, !PT ;  /* 0x000000060f0f7c12 */ /* 0x000fe2000f8ec0ff */
[----:B------:R-:W-:Y:S01]  /*10190*/  IMAD.MOV R19, RZ, RZ, -R19 ;  /* 0x000000ffff137224 */ /* 0x000fe200078e0a13 */
[----:B------:R-:W-:Y:S01]  /*101a0*/  SHF.R.U64 R2, R2, UR7, R3 ;  /* 0x0000000702027c19 */ /* 0x000fe20008001203 */
[----:B------:R-:W-:Y:S01]  /*101b0*/  ULDC UR7, c[0x0][0x638] ;  /* 0x00018e0000077ab9 */ /* 0x000fe20000000800 */
[----:B------:R-:W-:Y:S01]  /*101c0*/  LOP3.LUT R7, R7, UR4, RZ, 0xc0, !PT ;  /* 0x0000000407077c12 */ /* 0x000fe2000f8ec0ff */
[----:B--2---:R-:W-:Y:S01]  /*101d0*/  @P4 IMAD R13, R16, R19, R11 ;  /* 0x00000013100d4224 */ /* 0x004fe200078e020b */
[----:B------:R-:W-:Y:S01]  /*101e0*/  ULDC UR8, c[0x0][0x610] ;  /* 0x0001840000087ab9 */ /* 0x000fe20000000800 */
[----:B------:R-:W-:Y:S02]  /*101f0*/  IMAD.MOV R3, RZ, RZ, -R2 ;  /* 0x000000ffff037224 */ /* 0x000fe400078e0a02 */
[----:B------:R-:W-:-:S02]  /*10200*/  IMAD R2, R2, UR5, R15 ;  /* 0x0000000502027c24 */ /* 0x000fc4000f8e020f */
[----:B------:R-:W-:Y:S01]  /*10210*/  IMAD R14, R3, UR7, R14 ;  /* 0x00000007030e7c24 */ /* 0x000fe2000f8e020e */
[----:B------:R-:W-:Y:S01]  /*10220*/  ULDC UR7, c[0x0][0x600] ;  /* 0x0001800000077ab9 */ /* 0x000fe20000000800 */
[----:B------:R-:W-:Y:S02]  /*10230*/  IMAD R13, R2, UR8, R13 ;  /* 0x00000008020d7c24 */ /* 0x000fe4000f8e020d */
[----:B------:R-:W-:Y:S02]  /*10240*/  IMAD R4, R14, UR7, R7 ;  /* 0x000000070e047c24 */ /* 0x000fe4000f8e0207 */
[----:B------:R-:W-:-:S03]  /*10250*/  IMAD.MOV.U32 R2, RZ, RZ, 0x1 ;  /* 0x00000001ff027424 */ /* 0x000fc600078e00ff */
[----:B------:R-:W-:Y:S02]  /*10260*/  SEL R14, R4, R13, !P4 ;  /* 0x0000000d040e7207 */ /* 0x000fe40006000000 */
[----:B------:R-:W-:-:S07]  /*10270*/  SEL R5, R13, R4, !P4 ;  /* 0x000000040d057207 */ /* 0x000fce0006000000 */
.L_x_312:
[----:B------:R-:W-:Y:S05]  /*10280*/  BSYNC B1 ;  /* 0x0000000000017941 */ /* 0x000fea0003800000 */
.L_x_311:
[----:B------:R-:W-:-:S13]  /*10290*/  LOP3.LUT P0, RZ, R2, 0xff, RZ, 0xc0, !PT ;  /* 0x000000ff02ff7812 */ /* 0x000fda000780c0ff */
[----:B------:R-:W-:Y:S05]  /*102a0*/  @P0 BRA `(.L_x_315) ;  /* 0xfffffff400240947 */ /* 0x000fea000383ffff */
[----:B------:R-:W-:Y:S05]  /*102b0*/  BSYNC B0 ;  /* 0x0000000000007941 */ /* 0x000fea0003800000 */
.L_x_304:
[----:B------:R-:W-:-:S03]  /*102c0*/  UMOV UR7, 0xffffffff ;  /* 0xffffffff00077882 */ /* 0x000fc60000000000 */
[----:B------:R-:W-:Y:S05]  /*102d0*/  BRA.DIV UR7, `(.L_x_316) ;  /* 0x0000000e07207947 */ /* 0x000fea000b800000 */
[----:B------:R-:W-:-:S13]  /*102e0*/  ELECT P0, URZ, PT ;  /* 0x00000000003f782f */ /* 0x000fda0003800000 */
.L_x_344:
[----:B------:R-:W-:Y:S04]  /*102f0*/  BSSY B0, `(.L_x_317) ;  /* 0x00000aa000007945 */ /* 0x000fe80003800000 */
[----:B------:R-:W-:Y:S05]  /*10300*/  @!P0 BRA `(.L_x_318) ;  /* 0x0000000800a08947 */ /* 0x000fea0003800000 */
[----:B------:R-:W-:-:S04]  /*10310*/  ULOP3.LUT UR7, UR13, 0x2, URZ, 0xfc, !UPT ;  /* 0x000000020d077892 */ /* 0x000fc8000f8efc3f */
[----:B------:R-:W-:-:S06]  /*10320*/  UISETP.NE.AND UP0, UPT, UR7, 0x3, UPT ;  /* 0x000000030700788c */ /* 0x000fcc000bf05270 */
[----:B------:R-:W-:-:S13]  /*10330*/  PLOP3.LUT P0, PT, PT, PT, UP0, 0x80, 0x0 ;  /* 0x000000000000781c */ /* 0x000fda0003f0f008 */
[----:B------:R-:W-:Y:S05]  /*10340*/  @!P0 BRA `(.L_x_319) ;  /* 0x0000000000048947 */ /* 0x000fea0003800000 */
[----:B------:R-:W-:Y:S01]  /*10350*/  BPT.TRAP 0x1 ;  /* 0x000000040000795c */ /* 0x000fe20000300000 */
.L_x_319:
[----:B------:R-:W0:Y:S01]  /*10360*/  S2R R3, SR_CgaCtaId ;  /* 0x0000000000037919 */ /* 0x000e220000008800 */
[----:B------:R-:W-:-:S04]  /*10370*/  MOV R2, 0x400 ;  /* 0x0000040000027802 */ /* 0x000fc80000000f00 */
[----:B0-----:R-:W-:Y:S02]  /*10380*/  LEA R3, R3, R2, 0x18 ;  /* 0x0000000203037211 */ /* 0x001fe400078ec0ff */
[----:B------:R-:W-:-:S03]  /*10390*/  SHF.L.U32 R2, R0, 0x1f, RZ ;  /* 0x0000001f00027819 */ /* 0x000fc600000006ff */
[----:B------:R-:W-:-:S04]  /*103a0*/  VIADD R3, R3, 0x90 ;  /* 0x0000009003037836 */ /* 0x000fc80000000000 */
[C---:B------:R-:W-:Y:S02]  /*103b0*/  IMAD R7, R10.reuse, 0x8, R3 ;  /* 0x000000080a077824 */ /* 0x040fe400078e0203 */
[----:B------:R-:W-:Y:S02]  /*103c0*/  VIADD R10, R10, 0x1 ;  /* 0x000000010a0a7836 */ /* 0x000fe40000000000 */
[----:B------:R-:W0:Y:S03]  /*103d0*/  SYNCS.PHASECHK.TRANS64.TRYWAIT P0, [R7+URZ], R2 ;  /* 0x00000002070075a7 */ /* 0x000e26000800017f */
[----:B------:R-:W-:-:S04]  /*103e0*/  ISETP.NE.AND P1, PT, R10, 0x12, PT ;  /* 0x000000120a00780c */ /* 0x000fc80003f25270 */
[----:B------:R-:W-:Y:S02]  /*103f0*/  SEL R5, RZ, 0x1, P1 ;  /* 0x00000001ff057807 */ /* 0x000fe40000800000 */
[----:B------:R-:W-:Y:S02]  /*10400*/  SEL R10, R10, RZ, P1 ;  /* 0x000000ff0a0a7207 */ /* 0x000fe40000800000 */
[----:B------:R-:W-:-:S03]  /*10410*/  LOP3.LUT R5, R0, R5, RZ, 0x3c, !PT ;  /* 0x0000000500057212 */ /* 0x000fc600078e3cff */
[----:B------:R-:W-:Y:S01]  /*10420*/  IMAD R9, R10, 0x8, R3 ;  /* 0x000000080a097824 */ /* 0x000fe200078e0203 */
[----:B------:R-:W-:Y:S01]  /*10430*/  SHF.L.U32 R4, R5, 0x1f, RZ ;  /* 0x0000001f05047819 */ /* 0x000fe200000006ff */
[----:B0-----:R-:W-:Y:S06]  /*10440*/  @!P0 BRA `(.L_x_320) ;  /* 0x0000000800e48947 */ /* 0x001fec0003800000 */
.L_x_345:
[----:B------:R-:W1:Y:S01]  /*10450*/  SYNCS.PHASECHK.TRANS64.TRYWAIT P0, [R9+URZ], R4 ;  /* 0x00000004090075a7 */ /* 0x000e62000800017f */
[----:B------:R-:W-:-:S05]  /*10460*/  VIADD R0, R10, 0x1 ;  /* 0x000000010a007836 */ /* 0x000fca0000000000 */
[----:B------:R-:W-:-:S04]  /*10470*/  ISETP.NE.AND P1, PT, R0, 0x12, PT ;  /* 0x000000120000780c */ /* 0x000fc80003f25270 */
[----:B0-----:R-:W-:Y:S02]  /*10480*/  SEL R2, RZ, 0x1, P1 ;  /* 0x00000001ff027807 */ /* 0x001fe40000800000 */
[----:B------:R-:W-:Y:S02]  /*10490*/  SEL R0, R0, RZ, P1 ;  /* 0x000000ff00007207 */ /* 0x000fe40000800000 */
[----:B------:R-:W-:-:S03]  /*104a0*/  LOP3.LUT R7, R5, R2, RZ, 0x3c, !PT ;  /* 0x0000000205077212 */ /* 0x000fc600078e3cff */
[----:B------:R-:W-:Y:S01]  /*104b0*/  IMAD R6, R0, 0x8, R3 ;  /* 0x0000000800067824 */ /* 0x000fe200078e0203 */
[----:B------:R-:W-:Y:S01]  /*104c0*/  SHF.L.U32 R5, R7, 0x1f, RZ ;  /* 0x0000001f07057819 */ /* 0x000fe200000006ff */
[----:B-1----:R-:W-:Y:S06]  /*104d0*/  @!P0 BRA `(.L_x_321) ;  /* 0x0000000800d48947 */ /* 0x002fec0003800000 */
.L_x_346:
[----:B------:R-:W1:Y:S01]  /*104e0*/  SYNCS.PHASECHK.TRANS64.TRYWAIT P0, [R6+URZ], R5 ;  /* 0x00000005060075a7 */ /* 0x000e62000800017f */
[----:B------:R-:W-:-:S05]  /*104f0*/  VIADD R0, R0, 0x1 ;  /* 0x0000000100007836 */ /* 0x000fca0000000000 */
[----:B------:R-:W-:-:S04]  /*10500*/  ISETP.NE.AND P1, PT, R0, 0x12, PT ;  /* 0x000000120000780c */ /* 0x000fc80003f25270 */
[----:B------:R-:W-:Y:S02]  /*10510*/  SEL R2, RZ, 0x1, P1 ;  /* 0x00000001ff027807 */ /* 0x000fe40000800000 */
[----:B------:R-:W-:Y:S02]  /*10520*/  SEL R0, R0, RZ, P1 ;  /* 0x000000ff00007207 */ /* 0x000fe40000800000 */
[----:B------:R-:W-:-:S03]  /*10530*/  LOP3.LUT R7, R7, R2, RZ, 0x3c, !PT ;  /* 0x0000000207077212 */ /* 0x000fc600078e3cff */
[----:B0-----:R-:W-:Y:S01]  /*10540*/  IMAD R9, R0, 0x8, R3 ;  /* 0x0000000800097824 */ /* 0x001fe200078e0203 */
[----:B------:R-:W-:Y:S01]  /*10550*/  SHF.L.U32 R4, R7, 0x1f, RZ ;  /* 0x0000001f07047819 */ /* 0x000fe200000006ff */
[----:B-1----:R-:W-:Y:S06]  /*10560*/  @!P0 BRA `(.L_x_322) ;  /* 0x0000000800c48947 */ /* 0x002fec0003800000 */
.L_x_347:
        /* <DEDUP_REMOVED lines=9> */
.L_x_348:
        /* <DEDUP_REMOVED lines=9> */
.L_x_349:
        /* <DEDUP_REMOVED lines=9> */
.L_x_350:
        /* <DEDUP_REMOVED lines=9> */
.L_x_351:
        /* <DEDUP_REMOVED lines=9> */
.L_x_352:
        /* <DEDUP_REMOVED lines=9> */
.L_x_353:
        /* <DEDUP_REMOVED lines=9> */
.L_x_354:
        /* <DEDUP_REMOVED lines=9> */
.L_x_355:
        /* <DEDUP_REMOVED lines=9> */
.L_x_356:
        /* <DEDUP_REMOVED lines=9> */
.L_x_357:
        /* <DEDUP_REMOVED lines=9> */
.L_x_358:
        /* <DEDUP_REMOVED lines=9> */
.L_x_359:
        /* <DEDUP_REMOVED lines=9> */
.L_x_360:
[----:B------:R-:W1:Y:S01]  /*10cc0*/  SYNCS.PHASECHK.TRANS64.TRYWAIT P0, [R6+URZ], R5 ;  /* 0x00000005060075a7 */ /* 0x000e62000800017f */
[----:B------:R-:W-:-:S05]  /*10cd0*/  VIADD R0, R0, 0x1 ;  /* 0x0000000100007836 */ /* 0x000fca0000000000 */
[----:B------:R-:W-:-:S04]  /*10ce0*/  ISETP.NE.AND P1, PT, R0, 0x12, PT ;  /* 0x000000120000780c */ /* 0x000fc80003f25270 */
[----:B------:R-:W-:Y:S02]  /*10cf0*/  SEL R2, RZ, 0x1, P1 ;  /* 0x00000001ff027807 */ /* 0x000fe40000800000 */
[----:B------:R-:W-:Y:S02]  /*10d00*/  SEL R0, R0, RZ, P1 ;  /* 0x000000ff00007207 */ /* 0x000fe40000800000 */
[----:B------:R-:W-:Y:S01]  /*10d10*/  LOP3.LUT R2, R7, R2, RZ, 0x3c, !PT ;  /* 0x0000000207027212 */ /* 0x000fe200078e3cff */
[----:B-1----:R-:W-:Y:S06]  /*10d20*/  @!P0 BRA `(.L_x_336) ;  /* 0x0000000400ec8947 */ /* 0x002fec0003800000 */
.L_x_361:
[----:B------:R-:W-:Y:S01]  /*10d30*/  IMAD R3, R0, 0x8, R3 ;  /* 0x0000000800037824 */ /* 0x000fe200078e0203 */
[----:B------:R-:W-:-:S07]  /*10d40*/  SHF.L.U32 R0, R2, 0x1f, RZ ;  /* 0x0000001f02007819 */ /* 0x000fce00000006ff */
.L_x_337:
[----:B--2---:R2:W3:Y:S02]  /*10d50*/  SYNCS.PHASECHK.TRANS64.TRYWAIT P0, [R3+URZ], R0 ;  /* 0x00000000030075a7 */ /* 0x0044e4000800017f */
[----:B---3--:R-:W-:Y:S05]  /*10d60*/  @!P0 NANOSLEEP.SYNCS 0x989680 ;  /* 0x009896800000895d */ /* 0x008fea0003900000 */
[----:B------:R-:W3:Y:S02]  /*10d70*/  @!P0 SYNCS.PHASECHK.TRANS64 P0, [R3+URZ], R0 ;  /* 0x00000000030085a7 */ /* 0x000ee4000800007f */
[----:B---3--:R-:W-:Y:S05]  /*10d80*/  @!P0 BRA `(.L_x_337) ;  /* 0xfffffffc00f08947 */ /* 0x008fea000383ffff */
.L_x_318:
[----:B------:R-:W-:Y:S05]  /*10d90*/  BSYNC B0 ;  /* 0x0000000000007941 */ /* 0x000fea0003800000 */
.L_x_317:
[----:B------:R-:W-:Y:S05]  /*10da0*/  EXIT ;  /* 0x000000000000794d */ /* 0x000fea0003800000 */
.L_x_22:
[----:B-1----:R-:W-:-:S04]  /*10db0*/  IMAD.U32 R3, RZ, RZ, UR7 ;  /* 0x00000007ff037e24 */ /* 0x002fc8000f8e00ff */
[----:B------:R1:W3:Y:S03]  /*10dc0*/  SYNCS.PHASECHK.TRANS64.TRYWAIT P0, [R3+URZ], R0 ;  /* 0x00000000030075a7 */ /* 0x0002e6000800017f */
[----:B---3--:R-:W-:Y:S05]  /*10dd0*/  @!P0 NANOSLEEP.SYNCS 0x989680 ;  /* 0x009896800000895d */ /* 0x008fea0003900000 */
[----:B------:R-:W3:Y:S02]  /*10de0*/  @!P0 SYNCS.PHASECHK.TRANS64 P0, [R3+URZ], R0 ;  /* 0x00000000030085a7 */ /* 0x000ee4000800007f */
[----:B---3--:R-:W-:Y:S05]  /*10df0*/  @!P0 BRA `(.L_x_22) ;  /* 0xfffffffc00ec8947 */ /* 0x008fea000383ffff */
[----:B------:R-:W-:Y:S05]  /*10e00*/  BRA `(.L_x_21) ;  /* 0xffffff10008c7947 */ /* 0x000fea000383ffff */
.L_x_28:
[----:B-----5:R1:W-:Y:S02]  /*10e10*/  STL [R1+0x90], R0 ;  /* 0x0000900001007387 */ /* 0x0203e40000100800 */
[----:B-1----:R-:W-:-:S04]  /*10e20*/  IMAD.U32 R0, RZ, RZ, UR9 ;  /* 0x00000009ff007e24 */ /* 0x002fc8000f8e00ff */
[----:B------:R1:W4:Y:S03]  /*10e30*/  SYNCS.PHASECHK.TRANS64.TRYWAIT P0, [R0+URZ], R229 ;  /* 0x000000e5000075a7 */ /* 0x000326000800017f */
[----:B----4-:R-:W-:Y:S05]  /*10e40*/  @!P0 NANOSLEEP.SYNCS 0x989680 ;  /* 0x009896800000895d */ /* 0x010fea0003900000 */
[----:B------:R1:W4:Y:S02]  /*10e50*/  @!P0 SYNCS.PHASECHK.TRANS64 P0, [R0+URZ], R229 ;  /* 0x000000e5000085a7 */ /* 0x000324000800007f */
[----:B-1----:R1:W5:Y:S02]  /*10e60*/  LDL.LU R0, [R1+0x90] ;  /* 0x0000900001007983 */ /* 0x0023640000300800 */
[----:B-1--4-:R-:W-:Y:S05]  /*10e70*/  @!P0 BRA `(.L_x_28) ;  /* 0xfffffffc00e48947 */ /* 0x012fea000383ffff */
[----:B------:R-:W-:Y:S05]  /*10e80*/  BRA `(.L_x_27) ;  /* 0xffffff2000f07947 */ /* 0x000fea000383ffff */
.L_x_305:
[----:B------:R-:W-:Y:S01]  /*10e90*/  BSSY B1, `(.L_x_338) ;  /* 0x0000006000017945 */ /* 0x000fe20003800000 */
[----:B------:R-:W-:-:S07]  /*10ea0*/  IMAD.MOV.U32 R2, RZ, RZ, -0x1 ;  /* 0xffffffffff027424 */ /* 0x000fce00078e00ff */
[----:B------:R-:W-:Y:S05]  /*10eb0*/  WARPSYNC.COLLECTIVE R2, `(.L_x_339) ;  /* 0x00000000020c7348 */ /* 0x000fea0003c00000 */
[----:B------:R-:W-:Y:S02]  /*10ec0*/  ELECT P0, UR62, PT ;  /* 0x00000000003e782f */ /* 0x000fe40003800000 */
[----:B------:R-:W-:Y:S01]  /*10ed0*/  MOV R2, UR62 ;  /* 0x0000003e00027c02 */ /* 0x000fe20008000f00 */
[----:B------:R-:W-:Y:S10]  /*10ee0*/  ENDCOLLECTIVE ;  /* 0x000000000000791b */ /* 0x000ff40003800000 */
.L_x_339:
[----:B------:R-:W-:Y:S05]  /*10ef0*/  BSYNC B1 ;  /* 0x0000000000017941 */ /* 0x000fea0003800000 */
.L_x_338:
[----:B------:R-:W-:Y:S05]  /*10f00*/  BRA `(.L_x_340) ;  /* 0xffffffe800187947 */ /* 0x000fea000383ffff */
.L_x_308:
[----:B0-----:R0:W2:Y:S02]  /*10f10*/  SYNCS.PHASECHK.TRANS64.TRYWAIT P0, [R11+URZ+0x90], R4 ;  /* 0x000090040b0075a7 */ /* 0x0010a4000800017f */
[----:B--2---:R-:W-:Y:S05]  /*10f20*/  @!P0 NANOSLEEP.SYNCS 0x989680 ;  /* 0x009896800000895d */ /* 0x004fea0003900000 */
[----:B------:R-:W2:Y:S02]  /*10f30*/  @!P0 SYNCS.PHASECHK.TRANS64 P0, [R11+URZ+0x90], R4 ;  /* 0x000090040b0085a7 */ /* 0x000ea4000800007f */
[----:B--2---:R-:W-:Y:S05]  /*10f40*/  @!P0 BRA `(.L_x_308) ;  /* 0xfffffffc00f08947 */ /* 0x004fea000383ffff */
[----:B------:R-:W-:Y:S05]  /*10f50*/  BRA `(.L_x_341) ;  /* 0xffffffe800547947 */ /* 0x000fea000383ffff */
.L_x_316:
[----:B------:R-:W-:Y:S01]  /*10f60*/  BSSY B0, `(.L_x_342) ;  /* 0x0000006000007945 */ /* 0x000fe20003800000 */
[----:B------:R-:W-:-:S07]  /*10f70*/  IMAD.MOV.U32 R2, RZ, RZ, -0x1 ;  /* 0xffffffffff027424 */ /* 0x000fce00078e00ff */
[----:B------:R-:W-:Y:S05]  /*10f80*/  WARPSYNC.COLLECTIVE R2, `(.L_x_343) ;  /* 0x00000000020c7348 */ /* 0x000fea0003c00000 */
[----:B------:R-:W-:Y:S02]  /*10f90*/  ELECT P0, UR62, PT ;  /* 0x00000000003e782f */ /* 0x000fe40003800000 */
[----:B------:R-:W-:Y:S01]  /*10fa0*/  MOV R2, UR62 ;  /* 0x0000003e00027c02 */ /* 0x000fe20008000f00 */
[----:B------:R-:W-:Y:S10]  /*10fb0*/  ENDCOLLECTIVE ;  /* 0x000000000000791b */ /* 0x000ff40003800000 */
.L_x_343:
[----:B------:R-:W-:Y:S05]  /*10fc0*/  BSYNC B0 ;  /* 0x0000000000007941 */ /* 0x000fea0003800000 */
.L_x_342:
[----:B------:R-:W-:Y:S05]  /*10fd0*/  BRA `(.L_x_344) ;  /* 0xfffffff000c47947 */ /* 0x000fea000383ffff */
.L_x_320:
[----:B0-----:R0:W1:Y:S02]  /*10fe0*/  SYNCS.PHASECHK.TRANS64.TRYWAIT P0, [R7+URZ], R2 ;  /* 0x00000002070075a7 */ /* 0x001064000800017f */
[----:B-1----:R-:W-:Y:S05]  /*10ff0*/  @!P0 NANOSLEEP.SYNCS 0x989680 ;  /* 0x009896800000895d */ /* 0x002fea0003900000 */
[----:B------:R-:W1:Y:S02]  /*11000*/  @!P0 SYNCS.PHASECHK.TRANS64 P0, [R7+URZ], R2 ;  /* 0x00000002070085a7 */ /* 0x000e64000800007f */
[----:B-1----:R-:W-:Y:S05]  /*11010*/  @!P0 BRA `(.L_x_320) ;  /* 0xfffffffc00f08947 */ /* 0x002fea000383ffff */
[----:B------:R-:W-:Y:S05]  /*11020*/  BRA `(.L_x_345) ;  /* 0xfffffff400087947 */ /* 0x000fea000383ffff */
.L_x_321:
[----:B0-----:R0:W1:Y:S02]  /*11030*/  SYNCS.PHASECHK.TRANS64.TRYWAIT P0, [R9+URZ], R4 ;  /* 0x00000004090075a7 */ /* 0x001064000800017f */
[----:B-1----:R-:W-:Y:S05]  /*11040*/  @!P0 NANOSLEEP.SYNCS 0x989680 ;  /* 0x009896800000895d */ /* 0x002fea0003900000 */
[----:B------:R-:W1:Y:S02]  /*11050*/  @!P0 SYNCS.PHASECHK.TRANS64 P0, [R9+URZ], R4 ;  /* 0x00000004090085a7 */ /* 0x000e64000800007f */
[----:B-1----:R-:W-:Y:S05]  /*11060*/  @!P0 BRA `(.L_x_321) ;  /* 0xfffffffc00f08947 */ /* 0x002fea000383ffff */
[----:B------:R-:W-:Y:S05]  /*11070*/  BRA `(.L_x_346) ;  /* 0xfffffff400187947 */ /* 0x000fea000383ffff */
.L_x_322:
[----:B0-----:R0:W1:Y:S02]  /*11080*/  SYNCS.PHASECHK.TRANS64.TRYWAIT P0, [R6+URZ], R5 ;  /* 0x00000005060075a7 */ /* 0x001064000800017f */
[----:B-1----:R-:W-:Y:S05]  /*11090*/  @!P0 NANOSLEEP.SYNCS 0x989680 ;  /* 0x009896800000895d */ /* 0x002fea0003900000 */
[----:B------:R-:W1:Y:S02]  /*110a0*/  @!P0 SYNCS.PHASECHK.TRANS64 P0, [R6+URZ], R5 ;  /* 0x00000005060085a7 */ /* 0x000e64000800007f */
[----:B-1----:R-:W-:Y:S05]  /*110b0*/  @!P0 BRA `(.L_x_322) ;  /* 0xfffffffc00f08947 */ /* 0x002fea000383ffff */
[----:B------:R-:W-:Y:S05]  /*110c0*/  BRA `(.L_x_347) ;  /* 0xfffffff400287947 */ /* 0x000fea000383ffff */
.L_x_323:
[----:B0-----:R0:W1:Y:S02]  /*110d0*/  SYNCS.PHASECHK.TRANS64.TRYWAIT P0, [R9+URZ], R4 ;  /* 0x00000004090075a7 */ /* 0x001064000800017f */
[----:B-1----:R-:W-:Y:S05]  /*110e0*/  @!P0 NANOSLEEP.SYNCS 0x989680 ;  /* 0x009896800000895d */ /* 0x002fea0003900000 */
[----:B------:R-:W1:Y:S02]  /*110f0*/  @!P0 SYNCS.PHASECHK.TRANS64 P0, [R9+URZ], R4 ;  /* 0x00000004090085a7 */ /* 0x000e64000800007f */
[----:B-1----:R-:W-:Y:S05]  /*11100*/  @!P0 BRA `(.L_x_323) ;  /* 0xfffffffc00f08947 */ /* 0x002fea000383ffff */
[----:B------:R-:W-:Y:S05]  /*11110*/  BRA `(.L_x_348) ;  /* 0xfffffff400387947 */ /* 0x000fea000383ffff */
.L_x_324:
[----:B0-----:R0:W1:Y:S02]  /*11120*/  SYNCS.PHASECHK.TRANS64.TRYWAIT P0, [R6+URZ], R5 ;  /* 0x00000005060075a7 */ /* 0x001064000800017f */
[----:B-1----:R-:W-:Y:S05]  /*11130*/  @!P0 NANOSLEEP.SYNCS 0x989680 ;  /* 0x009896800000895d */ /* 0x002fea0003900000 */
[----:B------:R-:W1:Y:S02]  /*11140*/  @!P0 SYNCS.PHASECHK.TRANS64 P0, [R6+URZ], R5 ;  /* 0x00000005060085a7 */ /* 0x000e64000800007f */
[----:B-1----:R-:W-:Y:S05]  /*11150*/  @!P0 BRA `(.L_x_324) ;  /* 0xfffffffc00f08947 */ /* 0x002fea000383ffff */
[----:B------:R-:W-:Y:S05]  /*11160*/  BRA `(.L_x_349) ;  /* 0xfffffff400487947 */ /* 0x000fea000383ffff */
.L_x_325:
[----:B0-----:R0:W1:Y:S02]  /*11170*/  SYNCS.PHASECHK.TRANS64.TRYWAIT P0, [R9+URZ], R4 ;  /* 0x00000004090075a7 */ /* 0x001064000800017f */
[----:B-1----:R-:W-:Y:S05]  /*11180*/  @!P0 NANOSLEEP.SYNCS 0x989680 ;  /* 0x009896800000895d */ /* 0x002fea0003900000 */
[----:B------:R-:W1:Y:S02]  /*11190*/  @!P0 SYNCS.PHASECHK.TRANS64 P0, [R9+URZ], R4 ;  /* 0x00000004090085a7 */ /* 0x000e64000800007f */
[----:B-1----:R-:W-:Y:S05]  /*111a0*/  @!P0 BRA `(.L_x_325) ;  /* 0xfffffffc00f08947 */ /* 0x002fea000383ffff */
[----:B------:R-:W-:Y:S05]  /*111b0*/  BRA `(.L_x_350) ;  /* 0xfffffff400587947 */ /* 0x000fea000383ffff */
.L_x_326:
[----:B0-----:R0:W1:Y:S02]  /*111c0*/  SYNCS.PHASECHK.TRANS64.TRYWAIT P0, [R6+URZ], R5 ;  /* 0x00000005060075a7 */ /* 0x001064000800017f */
[----:B-1----:R-:W-:Y:S05]  /*111d0*/  @!P0 NANOSLEEP.SYNCS 0x989680 ;  /* 0x009896800000895d */ /* 0x002fea0003900000 */
[----:B------:R-:W1:Y:S02]  /*111e0*/  @!P0 SYNCS.PHASECHK.TRANS64 P0, [R6+URZ], R5 ;  /* 0x00000005060085a7 */ /* 0x000e64000800007f */
[----:B-1----:R-:W-:Y:S05]  /*111f0*/  @!P0 BRA `(.L_x_326) ;  /* 0xfffffffc00f08947 */ /* 0x002fea000383ffff */
[----:B------:R-:W-:Y:S05]  /*11200*/  BRA `(.L_x_351) ;  /* 0xfffffff400687947 */ /* 0x000fea000383ffff */
.L_x_327:
[----:B0-----:R0:W1:Y:S02]  /*11210*/  SYNCS.PHASECHK.TRANS64.TRYWAIT P0, [R9+URZ], R4 ;  /* 0x00000004090075a7 */ /* 0x001064000800017f */
[----:B-1----:R-:W-:Y:S05]  /*11220*/  @!P0 NANOSLEEP.SYNCS 0x989680 ;  /* 0x009896800000895d */ /* 0x002fea0003900000 */
[----:B------:R-:W1:Y:S02]  /*11230*/  @!P0 SYNCS.PHASECHK.TRANS64 P0, [R9+URZ], R4 ;  /* 0x00000004090085a7 */ /* 0x000e64000800007f */
[----:B-1----:R-:W-:Y:S05]  /*11240*/  @!P0 BRA `(.L_x_327) ;  /* 0xfffffffc00f08947 */ /* 0x002fea000383ffff */
[----:B------:R-:W-:Y:S05]  /*11250*/  BRA `(.L_x_352) ;  /* 0xfffffff400787947 */ /* 0x000fea000383ffff */
.L_x_328:
[----:B0-----:R0:W1:Y:S02]  /*11260*/  SYNCS.PHASECHK.TRANS64.TRYWAIT P0, [R6+URZ], R5 ;  /* 0x00000005060075a7 */ /* 0x001064000800017f */
[----:B-1----:R-:W-:Y:S05]  /*11270*/  @!P0 NANOSLEEP.SYNCS 0x989680 ;  /* 0x009896800000895d */ /* 0x002fea0003900000 */
[----:B------:R-:W1:Y:S02]  /*11280*/  @!P0 SYNCS.PHASECHK.TRANS64 P0, [R6+URZ], R5 ;  /* 0x00000005060085a7 */ /* 0x000e64000800007f */
[----:B-1----:R-:W-:Y:S05]  /*11290*/  @!P0 BRA `(.L_x_328) ;  /* 0xfffffffc00f08947 */ /* 0x002fea000383ffff */
[----:B------:R-:W-:Y:S05]  /*112a0*/  BRA `(.L_x_353) ;  /* 0xfffffff400887947 */ /* 0x000fea000383ffff */
.L_x_329:
[----:B0-----:R0:W1:Y:S02]  /*112b0*/  SYNCS.PHASECHK.TRANS64.TRYWAIT P0, [R9+URZ], R4 ;  /* 0x00000004090075a7 */ /* 0x001064000800017f */
[----:B-1----:R-:W-:Y:S05]  /*112c0*/  @!P0 NANOSLEEP.SYNCS 0x989680 ;  /* 0x009896800000895d */ /* 0x002fea0003900000 */
[----:B------:R-:W1:Y:S02]  /*112d0*/  @!P0 SYNCS.PHASECHK.TRANS64 P0, [R9+URZ], R4 ;  /* 0x00000004090085a7 */ /* 0x000e64000800007f */
[----:B-1----:R-:W-:Y:S05]  /*112e0*/  @!P0 BRA `(.L_x_329) ;  /* 0xfffffffc00f08947 */ /* 0x002fea000383ffff */
[----:B------:R-:W-:Y:S05]  /*112f0*/  BRA `(.L_x_354) ;  /* 0xfffffff400987947 */ /* 0x000fea000383ffff */
.L_x_330:
[----:B0-----:R0:W1:Y:S02]  /*11300*/  SYNCS.PHASECHK.TRANS64.TRYWAIT P0, [R6+URZ], R5 ;  /* 0x00000005060075a7 */ /* 0x001064000800017f */
[----:B-1----:R-:W-:Y:S05]  /*11310*/  @!P0 NANOSLEEP.SYNCS 0x989680 ;  /* 0x009896800000895d */ /* 0x002fea0003900000 */
[----:B------:R-:W1:Y:S02]  /*11320*/  @!P0 SYNCS.PHASECHK.TRANS64 P0, [R6+URZ], R5 ;  /* 0x00000005060085a7 */ /* 0x000e64000800007f */
[----:B-1----:R-:W-:Y:S05]  /*11330*/  @!P0 BRA `(.L_x_330) ;  /* 0xfffffffc00f08947 */ /* 0x002fea000383ffff */
[----:B------:R-:W-:Y:S05]  /*11340*/  BRA `(.L_x_355) ;  /* 0xfffffff400a87947 */ /* 0x000fea000383ffff */
.L_x_331:
[----:B0-----:R0:W1:Y:S02]  /*11350*/  SYNCS.PHASECHK.TRANS64.TRYWAIT P0, [R9+URZ], R4 ;  /* 0x00000004090075a7 */ /* 0x001064000800017f */
[----:B-1----:R-:W-:Y:S05]  /*11360*/  @!P0 NANOSLEEP.SYNCS 0x989680 ;  /* 0x009896800000895d */ /* 0x002fea0003900000 */
[----:B------:R-:W1:Y:S02]  /*11370*/  @!P0 SYNCS.PHASECHK.TRANS64 P0, [R9+URZ], R4 ;  /* 0x00000004090085a7 */ /* 0x000e64000800007f */
[----:B-1----:R-:W-:Y:S05]  /*11380*/  @!P0 BRA `(.L_x_331) ;  /* 0xfffffffc00f08947 */ /* 0x002fea000383ffff */
[----:B------:R-:W-:Y:S05]  /*11390*/  BRA `(.L_x_356) ;  /* 0xfffffff400b87947 */ /* 0x000fea000383ffff */
.L_x_332:
[----:B0-----:R0:W1:Y:S02]  /*113a0*/  SYNCS.PHASECHK.TRANS64.TRYWAIT P0, [R6+URZ], R5 ;  /* 0x00000005060075a7 */ /* 0x001064000800017f */
[----:B-1----:R-:W-:Y:S05]  /*113b0*/  @!P0 NANOSLEEP.SYNCS 0x989680 ;  /* 0x009896800000895d */ /* 0x002fea0003900000 */
[----:B------:R-:W1:Y:S02]  /*113c0*/  @!P0 SYNCS.PHASECHK.TRANS64 P0, [R6+URZ], R5 ;  /* 0x00000005060085a7 */ /* 0x000e64000800007f */
[----:B-1----:R-:W-:Y:S05]  /*113d0*/  @!P0 BRA `(.L_x_332) ;  /* 0xfffffffc00f08947 */ /* 0x002fea000383ffff */
[----:B------:R-:W-:Y:S05]  /*113e0*/  BRA `(.L_x_357) ;  /* 0xfffffff400c87947 */ /* 0x000fea000383ffff */
.L_x_333:
[----:B0-----:R0:W1:Y:S02]  /*113f0*/  SYNCS.PHASECHK.TRANS64.TRYWAIT P0, [R9+URZ], R4 ;  /* 0x00000004090075a7 */ /* 0x001064000800017f */
[----:B-1----:R-:W-:Y:S05]  /*11400*/  @!P0 NANOSLEEP.SYNCS 0x989680 ;  /* 0x009896800000895d */ /* 0x002fea0003900000 */
[----:B------:R-:W1:Y:S02]  /*11410*/  @!P0 SYNCS.PHASECHK.TRANS64 P0, [R9+URZ], R4 ;  /* 0x00000004090085a7 */ /* 0x000e64000800007f */
[----:B-1----:R-:W-:Y:S05]  /*11420*/  @!P0 BRA `(.L_x_333) ;  /* 0xfffffffc00f08947 */ /* 0x002fea000383ffff */
[----:B------:R-:W-:Y:S05]  /*11430*/  BRA `(.L_x_358) ;  /* 0xfffffff400d87947 */ /* 0x000fea000383ffff */
.L_x_334:
[----:B0-----:R0:W1:Y:S02]  /*11440*/  SYNCS.PHASECHK.TRANS64.TRYWAIT P0, [R6+URZ], R5 ;  /* 0x00000005060075a7 */ /* 0x001064000800017f */
[----:B-1----:R-:W-:Y:S05]  /*11450*/  @!P0 NANOSLEEP.SYNCS 0x989680 ;  /* 0x009896800000895d */ /* 0x002fea0003900000 */
[----:B------:R-:W1:Y:S02]  /*11460*/  @!P0 SYNCS.PHASECHK.TRANS64 P0, [R6+URZ], R5 ;  /* 0x00000005060085a7 */ /* 0x000e64000800007f */
[----:B-1----:R-:W-:Y:S05]  /*11470*/  @!P0 BRA `(.L_x_334) ;  /* 0xfffffffc00f08947 */ /* 0x002fea000383ffff */
[----:B------:R-:W-:Y:S05]  /*11480*/  BRA `(.L_x_359) ;  /* 0xfffffff400e87947 */ /* 0x000fea000383ffff */
.L_x_335:
[----:B0-----:R0:W1:Y:S02]  /*11490*/  SYNCS.PHASECHK.TRANS64.TRYWAIT P0, [R9+URZ], R4 ;  /* 0x00000004090075a7 */ /* 0x001064000800017f */
[----:B-1----:R-:W-:Y:S05]  /*114a0*/  @!P0 NANOSLEEP.SYNCS 0x989680 ;  /* 0x009896800000895d */ /* 0x002fea0003900000 */
[----:B------:R-:W1:Y:S02]  /*114b0*/  @!P0 SYNCS.PHASECHK.TRANS64 P0, [R9+URZ], R4 ;  /* 0x00000004090085a7 */ /* 0x000e64000800007f */
[----:B-1----:R-:W-:Y:S05]  /*114c0*/  @!P0 BRA `(.L_x_335) ;  /* 0xfffffffc00f08947 */ /* 0x002fea000383ffff */
[----:B------:R-:W-:Y:S05]  /*114d0*/  BRA `(.L_x_360) ;  /* 0xfffffff400f87947 */ /* 0x000fea000383ffff */
.L_x_336:
[----:B-1----:R1:W2:Y:S02]  /*114e0*/  SYNCS.PHASECHK.TRANS64.TRYWAIT P0, [R6+URZ], R5 ;  /* 0x00000005060075a7 */ /* 0x0022a4000800017f */
[----:B--2---:R-:W-:Y:S05]  /*114f0*/  @!P0 NANOSLEEP.SYNCS 0x989680 ;  /* 0x009896800000895d */ /* 0x004fea0003900000 */
[----:B------:R-:W2:Y:S02]  /*11500*/  @!P0 SYNCS.PHASECHK.TRANS64 P0, [R6+URZ], R5 ;  /* 0x00000005060085a7 */ /* 0x000ea4000800007f */
[----:B--2---:R-:W-:Y:S05]  /*11510*/  @!P0 BRA `(.L_x_336) ;  /* 0xfffffffc00f08947 */ /* 0x004fea000383ffff */
[----:B------:R-:W-:Y:S05]  /*11520*/  BRA `(.L_x_361) ;  /* 0xfffffff800007947 */ /* 0x000fea000383ffff */
.L_x_362:
[----:B------:R-:W-:-:S00]  /*11530*/  BRA `(.L_x_362) ;  /* 0xfffffffc00fc7947 */ /* 0x000fc0000383ffff */
[----:B------:R-:W-:-:S00]  /*11540*/  NOP ;  /* 0x0000000000007918 */ /* 0x000fc00000000000 */
        /* <DEDUP_REMOVED lines=11> */
.L_x_363:


//--------------------- .nv.shared._ZN7cutlass13device_kernelINS_4gemm6kernel13GemmUniversalIN4cute5tupleIJiiiiEEENS1_10collective13CollectiveMmaINS1_37MainloopSm90TmaGmmaWarpSpecializedFP8ILi18ENS5_IJNS4_1CILi8EEENSA_ILi1EEESC_EEENS1_35KernelTmaWarpSpecializedCooperativeEEENS5_IJNSA_ILi256EEENSA_ILi128EEENSA_ILi32EEEEEENS_12float_e5m2_tENS5_IJlSC_lEEESK_SL_NS4_8TiledMMAINS4_8MMA_AtomIJNS4_4SM904GMMA31MMA_64x128x32_F32E5M2E5M2_SS_TNILNSP_7ScaleInE1ELSR_1EEEEEENS4_6LayoutINS5_IJNSA_ILi2EEESC_SC_EEENS5_IJSC_NSA_ILi0EEESX_EEEEENS5_IJNS4_10UnderscoreES10_S10_EEEEENS4_13SM90_TMA_LOADENS4_14ComposedLayoutINS4_7SwizzleILi1ELi4ELi3EEENS4_18smem_ptr_flag_bitsILi8EEENSU_INS5_IJSB_SI_EEENS5_IJSI_SC_EEEEEEEvNS4_8identityENS4_23SM90_TMA_LOAD_MULTICASTES1C_vS1D_EENS_8epilogue10collective6detail29Sm90TmaWarpSpecializedAdapterINS1H_15DefaultEpilogueISK_SL_SL_NS1G_6thread17LinearCombinationISK_Li1EffLNS1L_9ScaleType4KindE0ELNS_15FloatRoundStyleE2ESK_EENS1_15EpilogueDefaultEEEEEvvEEEEvNT_6ParamsE --------------------------
	.section	.nv.shared._ZN7cutlass13device_kernelINS_4gemm6kernel13GemmUniversalIN4cute5tupleIJiiiiEEENS1_10collective13CollectiveMmaINS1_37MainloopSm90TmaGmmaWarpSpecializedFP8ILi18ENS5_IJNS4_1CILi8EEENSA_ILi1EEESC_EEENS1_35KernelTmaWarpSpecializedCooperativeEEENS5_IJNSA_ILi256EEENSA_ILi128EEENSA_ILi32EEEEEENS_12float_e5m2_tENS5_IJlSC_lEEESK_SL_NS4_8TiledMMAINS4_8MMA_AtomIJNS4_4SM904GMMA31MMA_64x128x32_F32E5M2E5M2_SS_TNILNSP_7ScaleInE1ELSR_1EEEEEENS4_6LayoutINS5_IJNSA_ILi2EEESC_SC_EEENS5_IJSC_NSA_ILi0EEESX_EEEEENS5_IJNS4_10UnderscoreES10_S10_EEEEENS4_13SM90_TMA_LOADENS4_14ComposedLayoutINS4_7SwizzleILi1ELi4ELi3EEENS4_18smem_ptr_flag_bitsILi8EEENSU_INS5_IJSB_SI_EEENS5_IJSI_SC_EEEEEEEvNS4_8identityENS4_23SM90_TMA_LOAD_MULTICASTES1C_vS1D_EENS_8epilogue10collective6detail29Sm90TmaWarpSpecializedAdapterINS1H_15DefaultEpilogueISK_SL_SL_NS1G_6thread17LinearCombinationISK_Li1EffLNS1L_9ScaleType4KindE0ELNS_15FloatRoundStyleE2ESK_EENS1_15EpilogueDefaultEEEEEvvEEEEvNT_6ParamsE,"aw",@nobits
	.sectionflags	@""
	.align	16
	.zero		1024


//--------------------- .nv.shared.reserved.0     --------------------------
	.section	.nv.shared.reserved.0,"aw",@nobits
	.weak		__nv_reservedSMEM_offset_0_alias
	.size		__nv_reservedSMEM_offset_0_alias, 0, 0
	.other		__nv_reservedSMEM_offset_0_alias,@"STO_CUDA_RESERVED_SHARED STV_DEFAULT"
__nv_reservedSMEM_offset_0_alias:
	.zero		0


//--------------------- .nv.global                --------------------------
	.section	.nv.global,"aw",@nobits
.nv.global:
	.type		_ZN40_INTERNAL_74b7036a_4_k_cu_cfc8af62_206344cute1_E,@object
	.size		_ZN40_INTERNAL_74b7036a_4_k_cu_cfc8af62_206344cute1_E,(_ZN40_INTERNAL_74b7036a_4_k_cu_cfc8af62_206344cuda3std3__45__cpo6cbeginE - _ZN40_INTERNAL_74b7036a_4_k_cu_cfc8af62_206344cute1_E)
_ZN40_INTERNAL_74b7036a_4_k_cu_cfc8af62_206344cute1_E:
	.zero		1
	.type		_ZN40_INTERNAL_74b7036a_4_k_cu_cfc8af62_206344cuda3std3__45__cpo6cbeginE,@object
	.size		_ZN40_INTERNAL_74b7036a_4_k_cu_cfc8af62_206344cuda3std3__45__cpo6cbeginE,(_ZN40_INTERNAL_74b7036a_4_k_cu_cfc8af62_206344cuda3std3__48in_placeE - _ZN40_INTERNAL_74b7036a_4_k_cu_cfc8af62_206344cuda3std3__45__cpo6cbeginE)
_ZN40_INTERNAL_74b7036a_4_k_cu_cfc8af62_206344cuda3std3__45__cpo6cbeginE:
	.zero		1
	.type		_ZN40_INTERNAL_74b7036a_4_k_cu_cfc8af62_206344cuda3std3__48in_placeE,@object
	.size		_ZN40_INTERNAL_74b7036a_4_k_cu_cfc8af62_206344cuda3std3__48in_placeE,(_ZN40_INTERNAL_74b7036a_4_k_cu_cfc8af62_206344cuda3std6ranges3__45__cpo9iter_moveE - _ZN40_INTERNAL_74b7036a_4_k_cu_cfc8af62_206344cuda3std3__48in_placeE)
_ZN40_INTERNAL_74b7036a_4_k_cu_cfc8af62_206344cuda3std3__48in_placeE:
	.zero		1
	.type		_ZN40_INTERNAL_74b7036a_4_k_cu_cfc8af62_206344cuda3std6ranges3__45__cpo9iter_moveE,@object
	.size		_ZN40_INTERNAL_74b7036a_4_k_cu_cfc8af62_206344cuda3std6ranges3__45__cpo9iter_moveE,(_ZN40_INTERNAL_74b7036a_4_k_cu_cfc8af62_206344cuda3std3__45__cpo5beginE - _ZN40_INTERNAL_74b7036a_4_k_cu_cfc8af62_206344cuda3std6ranges3__45__cpo9iter_moveE)
_ZN40_INTERNAL_74b7036a_4_k_cu_cfc8af62_206344cuda3std6ranges3__45__cpo9iter_moveE:
	.zero		1
	.type		_ZN40_INTERNAL_74b7036a_4_k_cu_cfc8af62_206344cuda3std3__45__cpo5beginE,@object
	.size		_ZN40_INTERNAL_74b7036a_4_k_cu_cfc8af62_206344cuda3std3__45__cpo5beginE,(_ZN40_INTERNAL_74b7036a_4_k_cu_cfc8af62_206344cuda3std3__442_GLOBAL__N__74b7036a_4_k_cu_cfc8af62_206346ignoreE - _ZN40_INTERNAL_74b7036a_4_k_cu_cfc8af62_206344cuda3std3__45__cpo5beginE)
_ZN40_INTERNAL_74b7036a_4_k_cu_cfc8af62_206344cuda3std3__45__cpo5beginE:
	.zero		1
	.type		_ZN40_INTERNAL_74b7036a_4_k_cu_cfc8af62_206344cuda3std3__442_GLOBAL__N__74b7036a_4_k_cu_cfc8af62_206346ignoreE,@object
	.size		_ZN40_INTERNAL_74b7036a_4_k_cu_cfc8af62_206344cuda3std3__442_GLOBAL__N__74b7036a_4_k_cu_cfc8af62_206346ignoreE,(_ZN40_INTERNAL_74b7036a_4_k_cu_cfc8af62_206344cute7productE - _ZN40_INTERNAL_74b7036a_4_k_cu_cfc8af62_206344cuda3std3__442_GLOBAL__N__74b7036a_4_k_cu_cfc8af62_206346ignoreE)
_ZN40_INTERNAL_74b7036a_4_k_cu_cfc8af62_206344cuda3std3__442_GLOBAL__N__74b7036a_4_k_cu_cfc8af62_206346ignoreE:
	.zero		1
	.type		_ZN40_INTERNAL_74b7036a_4_k_cu_cfc8af62_206344cute7productE,@object
	.size		_ZN40_INTERNAL_74b7036a_4_k_cu_cfc8af62_206344cute7productE,(_ZN40_INTERNAL_74b7036a_4_k_cu_cfc8af62_206344cuda3std3__45__cpo3endE - _ZN40_INTERNAL_74b7036a_4_k_cu_cfc8af62_206344cute7productE)
_ZN40_INTERNAL_74b7036a_4_k_cu_cfc8af62_206344cute7productE:
	.zero		1
	.type		_ZN40_INTERNAL_74b7036a_4_k_cu_cfc8af62_206344cuda3std3__45__cpo3endE,@object
	.size		_ZN40_INTERNAL_74b7036a_4_k_cu_cfc8af62_206344cuda3std3__45__cpo3endE,(_ZN40_INTERNAL_74b7036a_4_k_cu_cfc8af62_206344cuda3std3__419piecewise_constructE - _ZN40_INTERNAL_74b7036a_4_k_cu_cfc8af62_206344cuda3std3__45__cpo3endE)
_ZN40_INTERNAL_74b7036a_4_k_cu_cfc8af62_206344cuda3std3__45__cpo3endE:
	.zero		1
	.type		_ZN40_INTERNAL_74b7036a_4_k_cu_cfc8af62_206344cuda3std3__419piecewise_constructE,@object
	.size		_ZN40_INTERNAL_74b7036a_4_k_cu_cfc8af62_206344cuda3std3__419piecewise_constructE,(_ZN40_INTERNAL_74b7036a_4_k_cu_cfc8af62_206344cuda3std3__45__cpo4cendE - _ZN40_INTERNAL_74b7036a_4_k_cu_cfc8af62_206344cuda3std3__419piecewise_constructE)
_ZN40_INTERNAL_74b7036a_4_k_cu_cfc8af62_206344cuda3std3__419piecewise_constructE:
	.zero		1
	.type		_ZN40_INTERNAL_74b7036a_4_k_cu_cfc8af62_206344cuda3std3__45__cpo4cendE,@object
	.size		_ZN40_INTERNAL_74b7036a_4_k_cu_cfc8af62_206344cuda3std3__45__cpo4cendE,(_ZN40_INTERNAL_74b7036a_4_k_cu_cfc8af62_206344cuda3std6ranges3__45__cpo4swapE - _ZN40_INTERNAL_74b7036a_4_k_cu_cfc8af62_206344cuda3std3__45__cpo4cendE)
_ZN40_INTERNAL_74b7036a_4_k_cu_cfc8af62_206344cuda3std3__45__cpo4cendE:
	.zero		1
	.type		_ZN40_INTERNAL_74b7036a_4_k_cu_cfc8af62_206344cuda3std6ranges3__45__cpo4swapE,@object
	.size		_ZN40_INTERNAL_74b7036a_4_k_cu_cfc8af62_206344cuda3std6ranges3__45__cpo4swapE,(.L_7 - _ZN40_INTERNAL_74b7036a_4_k_cu_cfc8af62_206344cuda3std6ranges3__45__cpo4swapE)
_ZN40_INTERNAL_74b7036a_4_k_cu_cfc8af62_206344cuda3std6ranges3__45__cpo4swapE:
	.zero		1
.L_7:


//--------------------- .nv.constant0._ZN7cutlass13device_kernelINS_4gemm6kernel13GemmUniversalIN4cute5tupleIJiiiiEEENS1_10collective13CollectiveMmaINS1_37MainloopSm90TmaGmmaWarpSpecializedFP8ILi18ENS5_IJNS4_1CILi8EEENSA_ILi1EEESC_EEENS1_35KernelTmaWarpSpecializedCooperativeEEENS5_IJNSA_ILi256EEENSA_ILi128EEENSA_ILi32EEEEEENS_12float_e5m2_tENS5_IJlSC_lEEESK_SL_NS4_8TiledMMAINS4_8MMA_AtomIJNS4_4SM904GMMA31MMA_64x128x32_F32E5M2E5M2_SS_TNILNSP_7ScaleInE1ELSR_1EEEEEENS4_6LayoutINS5_IJNSA_ILi2EEESC_SC_EEENS5_IJSC_NSA_ILi0EEESX_EEEEENS5_IJNS4_10UnderscoreES10_S10_EEEEENS4_13SM90_TMA_LOADENS4_14ComposedLayoutINS4_7SwizzleILi1ELi4ELi3EEENS4_18smem_ptr_flag_bitsILi8EEENSU_INS5_IJSB_SI_EEENS5_IJSI_SC_EEEEEEEvNS4_8identityENS4_23SM90_TMA_LOAD_MULTICASTES1C_vS1D_EENS_8epilogue10collective6detail29Sm90TmaWarpSpecializedAdapterINS1H_15DefaultEpilogueISK_SL_SL_NS1G_6thread17LinearCombinationISK_Li1EffLNS1L_9ScaleType4KindE0ELNS_15FloatRoundStyleE2ESK_EENS1_15EpilogueDefaultEEEEEvvEEEEvNT_6ParamsE --------------------------
	.section	.nv.constant0._ZN7cutlass13device_kernelINS_4gemm6kernel13GemmUniversalIN4cute5tupleIJiiiiEEENS1_10collective13CollectiveMmaINS1_37MainloopSm90TmaGmmaWarpSpecializedFP8ILi18ENS5_IJNS4_1CILi8EEENSA_ILi1EEESC_EEENS1_35KernelTmaWarpSpecializedCooperativeEEENS5_IJNSA_ILi256EEENSA_ILi128EEENSA_ILi32EEEEEENS_12float_e5m2_tENS5_IJlSC_lEEESK_SL_NS4_8TiledMMAINS4_8MMA_AtomIJNS4_4SM904GMMA31MMA_64x128x32_F32E5M2E5M2_SS_TNILNSP_7ScaleInE1ELSR_1EEEEEENS4_6LayoutINS5_IJNSA_ILi2EEESC_SC_EEENS5_IJSC_NSA_ILi0EEESX_EEEEENS5_IJNS4_10UnderscoreES10_S10_EEEEENS4_13SM90_TMA_LOADENS4_14ComposedLayoutINS4_7SwizzleILi1ELi4ELi3EEENS4_18smem_ptr_flag_bitsILi8EEENSU_INS5_IJSB_SI_EEENS5_IJSI_SC_EEEEEEEvNS4_8identityENS4_23SM90_TMA_LOAD_MULTICASTES1C_vS1D_EENS_8epilogue10collective6detail29Sm90TmaWarpSpecializedAdapterINS1H_15DefaultEpilogueISK_SL_SL_NS1G_6thread17LinearCombinationISK_Li1EffLNS1L_9ScaleType4KindE0ELNS_15FloatRoundStyleE2ESK_EENS1_15EpilogueDefaultEEEEEvvEEEEvNT_6ParamsE,"a",@progbits
	.sectionflags	@""
	.align	4
.nv.constant0._ZN7cutlass13device_kernelINS_4gemm6kernel13GemmUniversalIN4cute5tupleIJiiiiEEENS1_10collective13CollectiveMmaINS1_37MainloopSm90TmaGmmaWarpSpecializedFP8ILi18ENS5_IJNS4_1CILi8EEENSA_ILi1EEESC_EEENS1_35KernelTmaWarpSpecializedCooperativeEEENS5_IJNSA_ILi256EEENSA_ILi128EEENSA_ILi32EEEEEENS_12float_e5m2_tENS5_IJlSC_lEEESK_SL_NS4_8TiledMMAINS4_8MMA_AtomIJNS4_4SM904GMMA31MMA_64x128x32_F32E5M2E5M2_SS_TNILNSP_7ScaleInE1ELSR_1EEEEEENS4_6LayoutINS5_IJNSA_ILi2EEESC_SC_EEENS5_IJSC_NSA_ILi0EEESX_EEEEENS5_IJNS4_10UnderscoreES10_S10_EEEEENS4_13SM90_TMA_LOADENS4_14ComposedLayoutINS4_7SwizzleILi1ELi4ELi3EEENS4_18smem_ptr_flag_bitsILi8EEENSU_INS5_IJSB_SI_EEENS5_IJSI_SC_EEEEEEEvNS4_8identityENS4_23SM90_TMA_LOAD_MULTICASTES1C_vS1D_EENS_8epilogue10collective6detail29Sm90TmaWarpSpecializedAdapterINS1H_15DefaultEpilogueISK_SL_SL_NS1G_6thread17LinearCombinationISK_Li1EffLNS1L_9ScaleType4KindE0ELNS_15FloatRoundStyleE2ESK_EENS1_15EpilogueDefaultEEEEEvvEEEEvNT_6ParamsE:
	.zero		1664


//--------------------- SYMBOLS --------------------------

	.type		.nv.reservedSmem.offset0,@object
	.size		.nv.reservedSmem.offset0,0x4
